	.target	sm_90a

	.elftype	@"ET_EXEC"


//--------------------- .note.nv.tkinfo           --------------------------
	.section	.note.nv.tkinfo,"",@"SHT_NOTE"
	.sectionflags	@"SHF_NOTE_NV_TKINFO"
	.tkinfo
        /*0018*/ 	.word	0x00000002
        /*0030*/ 	.string	""
        /*0030*/ 	.string	"ptxas"
        /*0030*/ 	.string	"Cuda compilation tools, release 13.0, V13.0.88"
        /*0030*/ 	.string	"Build cuda_13.0.r13.0/compiler.36424714_0"
        /*0030*/ 	.string	"-arch sm_90a -m 64 "



//--------------------- .note.nv.cuinfo           --------------------------
	.section	.note.nv.cuinfo,"",@"SHT_NOTE"
	.sectionflags	@"SHF_NOTE_NV_CUINFO"
        /*0018*/ 	.short	0x0002
        /*001a*/ 	.short	0x005a
        /*001c*/ 	.short	0x0082
	.zero		2


//--------------------- .nv.info                  --------------------------
	.section	.nv.info,"",@"SHT_CUDA_INFO"
	.align	4


	//----- nvinfo : EIATTR_REGCOUNT
	.align		4
        /*0000*/ 	.byte	0x04, 0x2f
        /*0002*/ 	.short	(.L_15 - .L_14)
	.align		4
.L_14:
        /*0004*/ 	.word	index@(_ZN7cutlass13device_kernelINS_4gemm6kernel13GemmUniversalIN4cute5tupleIJiiiiEEENS1_10collective13CollectiveMmaINS1_34MainloopSm90TmaGmmaWarpSpecializedILi2ENS5_IJNS4_1CILi1EEESB_SB_EEENS1_35KernelTmaWarpSpecializedCooperativeEEENS5_IJNSA_ILi128EEENSA_ILi256EEENSA_ILi32EEEEEEfNS5_IJlSB_lEEEfSJ_NS4_8TiledMMAINS4_8MMA_AtomIJNS4_4SM904GMMA30MMA_64x256x8_F32TF32TF32_SS_TNILNSN_7ScaleInE1ELSP_1EEEEEENS4_6LayoutINS5_IJNSA_ILi2EEESB_SB_EEENS5_IJSB_NSA_ILi0EEESV_EEEEENS5_IJNS4_10UnderscoreESY_SY_EEEEENS4_13SM90_TMA_LOADENS4_14ComposedLayoutINS4_7SwizzleILi3ELi4ELi3EEENS4_18smem_ptr_flag_bitsILi32EEENSS_INS5_IJNSA_ILi8EEESH_EEENS5_IJSH_SB_EEEEEEEvNS4_8identityES11_S1B_vS1C_EENS_8epilogue10collective6detail29Sm90TmaWarpSpecializedAdapterINS1F_15DefaultEpilogueIfSJ_SJ_NS1E_6thread17LinearCombinationIfLi1EffLNS1J_9ScaleType4KindE0ELNS_15FloatRoundStyleE2EfEENS1_15EpilogueDefaultEEEEEvvEEEEvNT_6ParamsE)
        /*0008*/ 	.word	0x000000a8


	//----- nvinfo : EIATTR_FRAME_SIZE
	.align		4
.L_15:
        /*000c*/ 	.byte	0x04, 0x11
        /*000e*/ 	.short	(.L_17 - .L_16)
	.align		4
.L_16:
        /*0010*/ 	.word	index@(_ZN7cutlass13device_kernelINS_4gemm6kernel13GemmUniversalIN4cute5tupleIJiiiiEEENS1_10collective13CollectiveMmaINS1_34MainloopSm90TmaGmmaWarpSpecializedILi2ENS5_IJNS4_1CILi1EEESB_SB_EEENS1_35KernelTmaWarpSpecializedCooperativeEEENS5_IJNSA_ILi128EEENSA_ILi256EEENSA_ILi32EEEEEEfNS5_IJlSB_lEEEfSJ_NS4_8TiledMMAINS4_8MMA_AtomIJNS4_4SM904GMMA30MMA_64x256x8_F32TF32TF32_SS_TNILNSN_7ScaleInE1ELSP_1EEEEEENS4_6LayoutINS5_IJNSA_ILi2EEESB_SB_EEENS5_IJSB_NSA_ILi0EEESV_EEEEENS5_IJNS4_10UnderscoreESY_SY_EEEEENS4_13SM90_TMA_LOADENS4_14ComposedLayoutINS4_7SwizzleILi3ELi4ELi3EEENS4_18smem_ptr_flag_bitsILi32EEENSS_INS5_IJNSA_ILi8EEESH_EEENS5_IJSH_SB_EEEEEEEvNS4_8identityES11_S1B_vS1C_EENS_8epilogue10collective6detail29Sm90TmaWarpSpecializedAdapterINS1F_15DefaultEpilogueIfSJ_SJ_NS1E_6thread17LinearCombinationIfLi1EffLNS1J_9ScaleType4KindE0ELNS_15FloatRoundStyleE2EfEENS1_15EpilogueDefaultEEEEEvvEEEEvNT_6ParamsE)
        /*0014*/ 	.word	0x00000000


	//----- nvinfo : EIATTR_MIN_STACK_SIZE
	.align		4
.L_17:
        /*0018*/ 	.byte	0x04, 0x12
        /*001a*/ 	.short	(.L_19 - .L_18)
	.align		4
.L_18:
        /*001c*/ 	.word	index@(_ZN7cutlass13device_kernelINS_4gemm6kernel13GemmUniversalIN4cute5tupleIJiiiiEEENS1_10collective13CollectiveMmaINS1_34MainloopSm90TmaGmmaWarpSpecializedILi2ENS5_IJNS4_1CILi1EEESB_SB_EEENS1_35KernelTmaWarpSpecializedCooperativeEEENS5_IJNSA_ILi128EEENSA_ILi256EEENSA_ILi32EEEEEEfNS5_IJlSB_lEEEfSJ_NS4_8TiledMMAINS4_8MMA_AtomIJNS4_4SM904GMMA30MMA_64x256x8_F32TF32TF32_SS_TNILNSN_7ScaleInE1ELSP_1EEEEEENS4_6LayoutINS5_IJNSA_ILi2EEESB_SB_EEENS5_IJSB_NSA_ILi0EEESV_EEEEENS5_IJNS4_10UnderscoreESY_SY_EEEEENS4_13SM90_TMA_LOADENS4_14ComposedLayoutINS4_7SwizzleILi3ELi4ELi3EEENS4_18smem_ptr_flag_bitsILi32EEENSS_INS5_IJNSA_ILi8EEESH_EEENS5_IJSH_SB_EEEEEEEvNS4_8identityES11_S1B_vS1C_EENS_8epilogue10collective6detail29Sm90TmaWarpSpecializedAdapterINS1F_15DefaultEpilogueIfSJ_SJ_NS1E_6thread17LinearCombinationIfLi1EffLNS1J_9ScaleType4KindE0ELNS_15FloatRoundStyleE2EfEENS1_15EpilogueDefaultEEEEEvvEEEEvNT_6ParamsE)
        /*0020*/ 	.word	0x00000000
.L_19:


//--------------------- .nv.compat                --------------------------
	.section	.nv.compat,"",@"SHT_CUDA_COMPAT_INFO"
	.align	4
        /*0000*/ 	.byte	0x02, 0x09, 0x01, 0x00, 0x02, 0x02, 0x04, 0x00, 0x02, 0x05, 0x05, 0x00, 0x03, 0x07, 0x01, 0x01
        /*0010*/ 	.byte	0x02, 0x03, 0x01, 0x00, 0x02, 0x06, 0x01, 0x00, 0x04, 0x0b, 0x08, 0x00, 0x00, 0x00, 0x00, 0x00
        /*0020*/ 	.byte	0x00, 0x00, 0x00, 0x00


//--------------------- .nv.info._ZN7cutlass13device_kernelINS_4gemm6kernel13GemmUniversalIN4cute5tupleIJiiiiEEENS1_10collective13CollectiveMmaINS1_34MainloopSm90TmaGmmaWarpSpecializedILi2ENS5_IJNS4_1CILi1EEESB_SB_EEENS1_35KernelTmaWarpSpecializedCooperativeEEENS5_IJNSA_ILi128EEENSA_ILi256EEENSA_ILi32EEEEEEfNS5_IJlSB_lEEEfSJ_NS4_8TiledMMAINS4_8MMA_AtomIJNS4_4SM904GMMA30MMA_64x256x8_F32TF32TF32_SS_TNILNSN_7ScaleInE1ELSP_1EEEEEENS4_6LayoutINS5_IJNSA_ILi2EEESB_SB_EEENS5_IJSB_NSA_ILi0EEESV_EEEEENS5_IJNS4_10UnderscoreESY_SY_EEEEENS4_13SM90_TMA_LOADENS4_14ComposedLayoutINS4_7SwizzleILi3ELi4ELi3EEENS4_18smem_ptr_flag_bitsILi32EEENSS_INS5_IJNSA_ILi8EEESH_EEENS5_IJSH_SB_EEEEEEEvNS4_8identityES11_S1B_vS1C_EENS_8epilogue10collective6detail29Sm90TmaWarpSpecializedAdapterINS1F_15DefaultEpilogueIfSJ_SJ_NS1E_6thread17LinearCombinationIfLi1EffLNS1J_9ScaleType4KindE0ELNS_15FloatRoundStyleE2EfEENS1_15EpilogueDefaultEEEEEvvEEEEvNT_6ParamsE --------------------------
	.section	.nv.info._ZN7cutlass13device_kernelINS_4gemm6kernel13GemmUniversalIN4cute5tupleIJiiiiEEENS1_10collective13CollectiveMmaINS1_34MainloopSm90TmaGmmaWarpSpecializedILi2ENS5_IJNS4_1CILi1EEESB_SB_EEENS1_35KernelTmaWarpSpecializedCooperativeEEENS5_IJNSA_ILi128EEENSA_ILi256EEENSA_ILi32EEEEEEfNS5_IJlSB_lEEEfSJ_NS4_8TiledMMAINS4_8MMA_AtomIJNS4_4SM904GMMA30MMA_64x256x8_F32TF32TF32_SS_TNILNSN_7ScaleInE1ELSP_1EEEEEENS4_6LayoutINS5_IJNSA_ILi2EEESB_SB_EEENS5_IJSB_NSA_ILi0EEESV_EEEEENS5_IJNS4_10UnderscoreESY_SY_EEEEENS4_13SM90_TMA_LOADENS4_14ComposedLayoutINS4_7SwizzleILi3ELi4ELi3EEENS4_18smem_ptr_flag_bitsILi32EEENSS_INS5_IJNSA_ILi8EEESH_EEENS5_IJSH_SB_EEEEEEEvNS4_8identityES11_S1B_vS1C_EENS_8epilogue10collective6detail29Sm90TmaWarpSpecializedAdapterINS1F_15DefaultEpilogueIfSJ_SJ_NS1E_6thread17LinearCombinationIfLi1EffLNS1J_9ScaleType4KindE0ELNS_15FloatRoundStyleE2EfEENS1_15EpilogueDefaultEEEEEvvEEEEvNT_6ParamsE,"",@"SHT_CUDA_INFO"
	.sectionflags	@""
	.align	4


	//----- nvinfo : EIATTR_CUDA_API_VERSION
	.align		4
        /*0000*/ 	.byte	0x04, 0x37
        /*0002*/ 	.short	(.L_21 - .L_20)
.L_20:
        /*0004*/ 	.word	0x00000082


	//----- nvinfo : EIATTR_KPARAM_INFO
	.align		4
.L_21:
        /*0008*/ 	.byte	0x04, 0x17
        /*000a*/ 	.short	(.L_23 - .L_22)
.L_22:
        /*000c*/ 	.word	0x00000000
        /*0010*/ 	.short	0x0000
        /*0012*/ 	.short	0x0070
        /*0014*/ 	.byte	0x00, 0xf0, 0x01, 0x10


	//----- nvinfo : EIATTR_SPARSE_MMA_MASK
	.align		4
.L_23:
        /*0018*/ 	.byte	0x03, 0x50
        /*001a*/ 	.short	0x0000


	//----- nvinfo : EIATTR_MAXREG_COUNT
	.align		4
        /*001c*/ 	.byte	0x03, 0x1b
        /*001e*/ 	.short	0x00a8


	//----- nvinfo : EIATTR_NUM_BARRIERS
	.align		4
        /*0020*/ 	.byte	0x02, 0x4c
        /*0022*/ 	.byte	0x01
	.zero		1


	//----- nvinfo : EIATTR_EXTERNS
	.align		4
        /*0024*/ 	.byte	0x04, 0x0f
        /*0026*/ 	.short	(.L_25 - .L_24)


	//   ....[0]....
	.align		4
.L_24:
        /*0028*/ 	.word	index@(__assertfail)


	//----- nvinfo : EIATTR_MERCURY_ISA_VERSION
	.align		4
.L_25:
        /*002c*/ 	.byte	0x03, 0x5f
        /*002e*/ 	.short	0x0101


	//----- nvinfo : EIATTR_INT_WARP_WIDE_INSTR_OFFSETS
	.align		4
        /*0030*/ 	.byte	0x04, 0x31
        /*0032*/ 	.short	(.L_27 - .L_26)


	//   ....[0]....
.L_26:
        /*0034*/ 	.word	0x00000370


	//   ....[1]....
        /*0038*/ 	.word	0x000003a0


	//   ....[2]....
        /*003c*/ 	.word	0x00000480


	//----- nvinfo : EIATTR_COOP_GROUP_MASK_REGIDS
	.align		4
.L_27:
        /*0040*/ 	.byte	0x04, 0x29
        /*0042*/ 	.short	(.L_29 - .L_28)


	//   ....[0]....
.L_28:
        /*0044*/ 	.word	0xffffffff


	//   ....[1]....
        /*0048*/ 	.word	0xffffffff


	//   ....[2]....
        /*004c*/ 	.word	0xffffffff


	//   ....[3]....
        /*0050*/ 	.word	0xffffffff


	//   ....[4]....
        /*0054*/ 	.word	0xffffffff


	//----- nvinfo : EIATTR_COOP_GROUP_INSTR_OFFSETS
	.align		4
.L_29:
        /*0058*/ 	.byte	0x04, 0x28
        /*005a*/ 	.short	(.L_31 - .L_30)


	//   ....[0]....
.L_30:
        /*005c*/ 	.word	0x00000060


	//   ....[1]....
        /*0060*/ 	.word	0x00000070


	//   ....[2]....
        /*0064*/ 	.word	0x00000130


	//   ....[3]....
        /*0068*/ 	.word	0x00000280


	//   ....[4]....
        /*006c*/ 	.word	0x00000f30


	//----- nvinfo : EIATTR_REG_RECONFIG
	.align		4
.L_31:
        /*0070*/ 	.byte	0x01, 0x54
	.zero		2


	//----- nvinfo : EIATTR_SYSCALL_OFFSETS
	.align		4
        /*0074*/ 	.byte	0x04, 0x46
        /*0076*/ 	.short	(.L_33 - .L_32)


	//   ....[0]....
.L_32:
        /*0078*/ 	.word	0x000010f0


	//----- nvinfo : EIATTR_MBARRIER_INSTR_OFFSETS
	.align		4
.L_33:
        /*007c*/ 	.byte	0x04, 0x39
        /*007e*/ 	.short	(.L_35 - .L_34)


	//   ....[0]....
.L_34:
        /*0080*/ 	.word	0x00000230
        /*0084*/ 	.word	0x000000ff
        /*0088*/ 	.word	0x00000000
        /*008c*/ 	.short	0x0100
        /*008e*/ 	.byte	0x08
	.zero		1


	//   ....[1]....
        /*0090*/ 	.word	0x00000240
        /*0094*/ 	.word	0x000000ff
        /*0098*/ 	.word	0x00000010
        /*009c*/ 	.short	0x0100
        /*009e*/ 	.byte	0x08
	.zero		1


	//   ....[2]....
        /*00a0*/ 	.word	0x00000250
        /*00a4*/ 	.word	0x000000ff
        /*00a8*/ 	.word	0x00000008
        /*00ac*/ 	.short	0x0100
        /*00ae*/ 	.byte	0x08
	.zero		1


	//   ....[3]....
        /*00b0*/ 	.word	0x00000260
        /*00b4*/ 	.word	0x000000ff
        /*00b8*/ 	.word	0x00000018
        /*00bc*/ 	.short	0x0100
        /*00be*/ 	.byte	0x08
	.zero		1


	//   ....[4]....
        /*00c0*/ 	.word	0x000004f0
        /*00c4*/ 	.word	0x000000ff
        /*00c8*/ 	.word	0x00000030
        /*00cc*/ 	.short	0x0100
        /*00ce*/ 	.byte	0x06
	.zero		1


	//   ....[5]....
        /*00d0*/ 	.word	0x00000550
        /*00d4*/ 	.word	0x000000ff
        /*00d8*/ 	.word	0x00000038
        /*00dc*/ 	.short	0x0100
        /*00de*/ 	.byte	0x06
	.zero		1


	//   ....[6]....
        /*00e0*/ 	.word	0x00001170
        /*00e4*/ 	.word	0x00000003
        /*00e8*/ 	.word	0x00000000
        /*00ec*/ 	.short	0x010a
        /*00ee*/ 	.byte	0x3f
	.zero		1


	//   ....[7]....
        /*00f0*/ 	.word	0x000011b0
        /*00f4*/ 	.word	0x00000003
        /*00f8*/ 	.word	0x00000000
        /*00fc*/ 	.short	0x010a
        /*00fe*/ 	.byte	0x3f
	.zero		1


	//   ....[8]....
        /*0100*/ 	.word	0x00001580
        /*0104*/ 	.word	0x000000ff
        /*0108*/ 	.word	0x00000000
        /*010c*/ 	.short	0x010a
        /*010e*/ 	.byte	0x08
	.zero		1


	//   ....[9]....
        /*0110*/ 	.word	0x000015c0
        /*0114*/ 	.word	0x000000ff
        /*0118*/ 	.word	0x00000000
        /*011c*/ 	.short	0x010a
        /*011e*/ 	.byte	0x08
	.zero		1


	//   ....[10]....
        /*0120*/ 	.word	0x00001850
        /*0124*/ 	.word	0x000000ff
        /*0128*/ 	.word	0x00000000
        /*012c*/ 	.short	0x0101
        /*012e*/ 	.byte	0x08
	.zero		1


	//   ....[11]....
        /*0130*/ 	.word	0x00001a30
        /*0134*/ 	.word	0x000000ff
        /*0138*/ 	.word	0x00000000
        /*013c*/ 	.short	0x0101
        /*013e*/ 	.byte	0x04
	.zero		1


	//   ....[12]....
        /*0140*/ 	.word	0x00009080
        /*0144*/ 	.word	0x0000000c
        /*0148*/ 	.word	0x00000010
        /*014c*/ 	.short	0x010a
        /*014e*/ 	.byte	0x3f
	.zero		1


	//   ....[13]....
        /*0150*/ 	.word	0x00009440
        /*0154*/ 	.word	0x00000005
        /*0158*/ 	.word	0x00000038
        /*015c*/ 	.short	0x0101
        /*015e*/ 	.byte	0x3f
	.zero		1


	//   ....[14]....
        /*0160*/ 	.word	0x00009b40
        /*0164*/ 	.word	0x00000007
        /*0168*/ 	.word	0x00000000
        /*016c*/ 	.short	0x010a
        /*016e*/ 	.byte	0x3f
	.zero		1


	//   ....[15]....
        /*0170*/ 	.word	0x00009bc0
        /*0174*/ 	.word	0x00000005
        /*0178*/ 	.word	0x00000000
        /*017c*/ 	.short	0x010a
        /*017e*/ 	.byte	0x3f
	.zero		1


	//   ....[16]....
        /*0180*/ 	.word	0x00009c20
        /*0184*/ 	.word	0x00000003
        /*0188*/ 	.word	0x00000000
        /*018c*/ 	.short	0x010a
        /*018e*/ 	.byte	0x3f
	.zero		1


	//   ....[17]....
        /*0190*/ 	.word	0x00009c80
        /*0194*/ 	.word	0x00000004
        /*0198*/ 	.word	0x00000000
        /*019c*/ 	.short	0x010a
        /*019e*/ 	.byte	0x3f
	.zero		1


	//   ....[18]....
        /*01a0*/ 	.word	0x00009d50
        /*01a4*/ 	.word	0x0000000c
        /*01a8*/ 	.word	0x00000010
        /*01ac*/ 	.short	0x010a
        /*01ae*/ 	.byte	0x3f
	.zero		1


	//   ....[19]....
        /*01b0*/ 	.word	0x00009e20
        /*01b4*/ 	.word	0x00000007
        /*01b8*/ 	.word	0x00000000
        /*01bc*/ 	.short	0x010a
        /*01be*/ 	.byte	0x3f
	.zero		1


	//----- nvinfo : EIATTR_NUM_MBARRIERS
	.align		4
.L_35:
        /*01c0*/ 	.byte	0x03, 0x38
        /*01c2*/ 	.short	0x0006


	//----- nvinfo : EIATTR_EXIT_INSTR_OFFSETS
	.align		4
        /*01c4*/ 	.byte	0x04, 0x1c
        /*01c6*/ 	.short	(.L_37 - .L_36)


	//   ....[0]....
.L_36:
        /*01c8*/ 	.word	0x000005a0


	//   ....[1]....
        /*01cc*/ 	.word	0x00000e60


	//   ....[2]....
        /*01d0*/ 	.word	0x000086f0


	//   ....[3]....
        /*01d4*/ 	.word	0x00008d20


	//   ....[4]....
        /*01d8*/ 	.word	0x00009c10


	//----- nvinfo : EIATTR_MAX_THREADS
	.align		4
.L_37:
        /*01dc*/ 	.byte	0x04, 0x05
        /*01de*/ 	.short	(.L_39 - .L_38)
.L_38:
        /*01e0*/ 	.word	0x00000180
        /*01e4*/ 	.word	0x00000001
        /*01e8*/ 	.word	0x00000001


	//----- nvinfo : EIATTR_CRS_STACK_SIZE
	.align		4
.L_39:
        /*01ec*/ 	.byte	0x04, 0x1e
        /*01ee*/ 	.short	(.L_41 - .L_40)
.L_40:
        /*01f0*/ 	.word	0x00000000


	//----- nvinfo : EIATTR_CBANK_PARAM_SIZE
	.align		4
.L_41:
        /*01f4*/ 	.byte	0x03, 0x19
        /*01f6*/ 	.short	0x0470


	//----- nvinfo : EIATTR_PARAM_CBANK
	.align		4
        /*01f8*/ 	.byte	0x04, 0x0a
        /*01fa*/ 	.short	(.L_43 - .L_42)
	.align		4
.L_42:
        /*01fc*/ 	.word	index@(.nv.constant0._ZN7cutlass13device_kernelINS_4gemm6kernel13GemmUniversalIN4cute5tupleIJiiiiEEENS1_10collective13CollectiveMmaINS1_34MainloopSm90TmaGmmaWarpSpecializedILi2ENS5_IJNS4_1CILi1EEESB_SB_EEENS1_35KernelTmaWarpSpecializedCooperativeEEENS5_IJNSA_ILi128EEENSA_ILi256EEENSA_ILi32EEEEEEfNS5_IJlSB_lEEEfSJ_NS4_8TiledMMAINS4_8MMA_AtomIJNS4_4SM904GMMA30MMA_64x256x8_F32TF32TF32_SS_TNILNSN_7ScaleInE1ELSP_1EEEEEENS4_6LayoutINS5_IJNSA_ILi2EEESB_SB_EEENS5_IJSB_NSA_ILi0EEESV_EEEEENS5_IJNS4_10UnderscoreESY_SY_EEEEENS4_13SM90_TMA_LOADENS4_14ComposedLayoutINS4_7SwizzleILi3ELi4ELi3EEENS4_18smem_ptr_flag_bitsILi32EEENSS_INS5_IJNSA_ILi8EEESH_EEENS5_IJSH_SB_EEEEEEEvNS4_8identityES11_S1B_vS1C_EENS_8epilogue10collective6detail29Sm90TmaWarpSpecializedAdapterINS1F_15DefaultEpilogueIfSJ_SJ_NS1E_6thread17LinearCombinationIfLi1EffLNS1J_9ScaleType4KindE0ELNS_15FloatRoundStyleE2EfEENS1_15EpilogueDefaultEEEEEvvEEEEvNT_6ParamsE)
        /*0200*/ 	.short	0x0210
        /*0202*/ 	.short	0x0470


	//----- nvinfo : EIATTR_SW_WAR
	.align		4
.L_43:
        /*0204*/ 	.byte	0x04, 0x36
        /*0206*/ 	.short	(.L_45 - .L_44)
.L_44:
        /*0208*/ 	.word	0x00000008
.L_45:


//--------------------- .nv.callgraph             --------------------------
	.section	.nv.callgraph,"",@"SHT_CUDA_CALLGRAPH"
	.align	4
	.sectionentsize	8
	.align		4
        /*0000*/ 	.word	0x00000000
	.align		4
        /*0004*/ 	.word	0xffffffff
	.align		4
        /*0008*/ 	.word	index@(_ZN7cutlass13device_kernelINS_4gemm6kernel13GemmUniversalIN4cute5tupleIJiiiiEEENS1_10collective13CollectiveMmaINS1_34MainloopSm90TmaGmmaWarpSpecializedILi2ENS5_IJNS4_1CILi1EEESB_SB_EEENS1_35KernelTmaWarpSpecializedCooperativeEEENS5_IJNSA_ILi128EEENSA_ILi256EEENSA_ILi32EEEEEEfNS5_IJlSB_lEEEfSJ_NS4_8TiledMMAINS4_8MMA_AtomIJNS4_4SM904GMMA30MMA_64x256x8_F32TF32TF32_SS_TNILNSN_7ScaleInE1ELSP_1EEEEEENS4_6LayoutINS5_IJNSA_ILi2EEESB_SB_EEENS5_IJSB_NSA_ILi0EEESV_EEEEENS5_IJNS4_10UnderscoreESY_SY_EEEEENS4_13SM90_TMA_LOADENS4_14ComposedLayoutINS4_7SwizzleILi3ELi4ELi3EEENS4_18smem_ptr_flag_bitsILi32EEENSS_INS5_IJNSA_ILi8EEESH_EEENS5_IJSH_SB_EEEEEEEvNS4_8identityES11_S1B_vS1C_EENS_8epilogue10collective6detail29Sm90TmaWarpSpecializedAdapterINS1F_15DefaultEpilogueIfSJ_SJ_NS1E_6thread17LinearCombinationIfLi1EffLNS1J_9ScaleType4KindE0ELNS_15FloatRoundStyleE2EfEENS1_15EpilogueDefaultEEEEEvvEEEEvNT_6ParamsE)
	.align		4
        /*000c*/ 	.word	index@(__assertfail)
	.align		4
        /*0010*/ 	.word	0x00000000
	.align		4
        /*0014*/ 	.word	0xfffffffe
	.align		4
        /*0018*/ 	.word	0x00000000
	.align		4
        /*001c*/ 	.word	0xfffffffd
	.align		4
        /*0020*/ 	.word	0x00000000
	.align		4
        /*0024*/ 	.word	0xfffffffc


//--------------------- .nv.constant4             --------------------------
	.section	.nv.constant4,"a",@progbits
	.align	8
	.align		8
.nv.constant4:
        /*0000*/ 	.dword	__assertfail
	.align		8
        /*0008*/ 	.dword	__unnamed_1
	.align		8
        /*0010*/ 	.dword	_ZN40_INTERNAL_afb320b6_4_k_cu_aa16808c_245704cuda3std3__45__cpo5beginE
	.align		8
        /*0018*/ 	.dword	_ZN40_INTERNAL_afb320b6_4_k_cu_aa16808c_245704cuda3std3__45__cpo3endE
	.align		8
        /*0020*/ 	.dword	_ZN40_INTERNAL_afb320b6_4_k_cu_aa16808c_245704cuda3std3__45__cpo6cbeginE
	.align		8
        /*0028*/ 	.dword	_ZN40_INTERNAL_afb320b6_4_k_cu_aa16808c_245704cuda3std3__45__cpo4cendE
	.align		8
        /*0030*/ 	.dword	_ZN40_INTERNAL_afb320b6_4_k_cu_aa16808c_245704cuda3std3__442_GLOBAL__N__afb320b6_4_k_cu_aa16808c_245706ignoreE
	.align		8
        /*0038*/ 	.dword	_ZN40_INTERNAL_afb320b6_4_k_cu_aa16808c_245704cuda3std3__419piecewise_constructE
	.align		8
        /*0040*/ 	.dword	_ZN40_INTERNAL_afb320b6_4_k_cu_aa16808c_245704cuda3std3__48in_placeE
	.align		8
        /*0048*/ 	.dword	_ZN40_INTERNAL_afb320b6_4_k_cu_aa16808c_245704cuda3std6ranges3__45__cpo4swapE
	.align		8
        /*0050*/ 	.dword	_ZN40_INTERNAL_afb320b6_4_k_cu_aa16808c_245704cuda3std6ranges3__45__cpo9iter_moveE
	.align		8
        /*0058*/ 	.dword	_ZN40_INTERNAL_afb320b6_4_k_cu_aa16808c_245704cute7productE
	.align		8
        /*0060*/ 	.dword	_ZN40_INTERNAL_afb320b6_4_k_cu_aa16808c_245704cute1_E
	.align		8
        /*0068*/ 	.dword	$str$22
	.align		8
        /*0070*/ 	.dword	$str$23


//--------------------- .text._ZN7cutlass13device_kernelINS_4gemm6kernel13GemmUniversalIN4cute5tupleIJiiiiEEENS1_10collective13CollectiveMmaINS1_34MainloopSm90TmaGmmaWarpSpecializedILi2ENS5_IJNS4_1CILi1EEESB_SB_EEENS1_35KernelTmaWarpSpecializedCooperativeEEENS5_IJNSA_ILi128EEENSA_ILi256EEENSA_ILi32EEEEEEfNS5_IJlSB_lEEEfSJ_NS4_8TiledMMAINS4_8MMA_AtomIJNS4_4SM904GMMA30MMA_64x256x8_F32TF32TF32_SS_TNILNSN_7ScaleInE1ELSP_1EEEEEENS4_6LayoutINS5_IJNSA_ILi2EEESB_SB_EEENS5_IJSB_NSA_ILi0EEESV_EEEEENS5_IJNS4_10UnderscoreESY_SY_EEEEENS4_13SM90_TMA_LOADENS4_14ComposedLayoutINS4_7SwizzleILi3ELi4ELi3EEENS4_18smem_ptr_flag_bitsILi32EEENSS_INS5_IJNSA_ILi8EEESH_EEENS5_IJSH_SB_EEEEEEEvNS4_8identityES11_S1B_vS1C_EENS_8epilogue10collective6detail29Sm90TmaWarpSpecializedAdapterINS1F_15DefaultEpilogueIfSJ_SJ_NS1E_6thread17LinearCombinationIfLi1EffLNS1J_9ScaleType4KindE0ELNS_15FloatRoundStyleE2EfEENS1_15EpilogueDefaultEEEEEvvEEEEvNT_6ParamsE --------------------------
	.section	.text._ZN7cutlass13device_kernelINS_4gemm6kernel13GemmUniversalIN4cute5tupleIJiiiiEEENS1_10collective13CollectiveMmaINS1_34MainloopSm90TmaGmmaWarpSpecializedILi2ENS5_IJNS4_1CILi1EEESB_SB_EEENS1_35KernelTmaWarpSpecializedCooperativeEEENS5_IJNSA_ILi128EEENSA_ILi256EEENSA_ILi32EEEEEEfNS5_IJlSB_lEEEfSJ_NS4_8TiledMMAINS4_8MMA_AtomIJNS4_4SM904GMMA30MMA_64x256x8_F32TF32TF32_SS_TNILNSN_7ScaleInE1ELSP_1EEEEEENS4_6LayoutINS5_IJNSA_ILi2EEESB_SB_EEENS5_IJSB_NSA_ILi0EEESV_EEEEENS5_IJNS4_10UnderscoreESY_SY_EEEEENS4_13SM90_TMA_LOADENS4_14ComposedLayoutINS4_7SwizzleILi3ELi4ELi3EEENS4_18smem_ptr_flag_bitsILi32EEENSS_INS5_IJNSA_ILi8EEESH_EEENS5_IJSH_SB_EEEEEEEvNS4_8identityES11_S1B_vS1C_EENS_8epilogue10collective6detail29Sm90TmaWarpSpecializedAdapterINS1F_15DefaultEpilogueIfSJ_SJ_NS1E_6thread17LinearCombinationIfLi1EffLNS1J_9ScaleType4KindE0ELNS_15FloatRoundStyleE2EfEENS1_15EpilogueDefaultEEEEEvvEEEEvNT_6ParamsE,"ax",@progbits
	.align	128
.text._ZN7cutlass13device_kernelINS_4gemm6kernel13GemmUniversalIN4cute5tupleIJiiiiEEENS1_10collective13CollectiveMmaINS1_34MainloopSm90TmaGmmaWarpSpecializedILi2ENS5_IJNS4_1CILi1EEESB_SB_EEENS1_35KernelTmaWarpSpecializedCooperativeEEENS5_IJNSA_ILi128EEENSA_ILi256EEENSA_ILi32EEEEEEfNS5_IJlSB_lEEEfSJ_NS4_8TiledMMAINS4_8MMA_AtomIJNS4_4SM904GMMA30MMA_64x256x8_F32TF32TF32_SS_TNILNSN_7ScaleInE1ELSP_1EEEEEENS4_6LayoutINS5_IJNSA_ILi2EEESB_SB_EEENS5_IJSB_NSA_ILi0EEESV_EEEEENS5_IJNS4_10UnderscoreESY_SY_EEEEENS4_13SM90_TMA_LOADENS4_14ComposedLayoutINS4_7SwizzleILi3ELi4ELi3EEENS4_18smem_ptr_flag_bitsILi32EEENSS_INS5_IJNSA_ILi8EEESH_EEENS5_IJSH_SB_EEEEEEEvNS4_8identityES11_S1B_vS1C_EENS_8epilogue10collective6detail29Sm90TmaWarpSpecializedAdapterINS1F_15DefaultEpilogueIfSJ_SJ_NS1E_6thread17LinearCombinationIfLi1EffLNS1J_9ScaleType4KindE0ELNS_15FloatRoundStyleE2EfEENS1_15EpilogueDefaultEEEEEvvEEEEvNT_6ParamsE:
        .type           _ZN7cutlass13device_kernelINS_4gemm6kernel13GemmUniversalIN4cute5tupleIJiiiiEEENS1_10collective13CollectiveMmaINS1_34MainloopSm90TmaGmmaWarpSpecializedILi2ENS5_IJNS4_1CILi1EEESB_SB_EEENS1_35KernelTmaWarpSpecializedCooperativeEEENS5_IJNSA_ILi128EEENSA_ILi256EEENSA_ILi32EEEEEEfNS5_IJlSB_lEEEfSJ_NS4_8TiledMMAINS4_8MMA_AtomIJNS4_4SM904GMMA30MMA_64x256x8_F32TF32TF32_SS_TNILNSN_7ScaleInE1ELSP_1EEEEEENS4_6LayoutINS5_IJNSA_ILi2EEESB_SB_EEENS5_IJSB_NSA_ILi0EEESV_EEEEENS5_IJNS4_10UnderscoreESY_SY_EEEEENS4_13SM90_TMA_LOADENS4_14ComposedLayoutINS4_7SwizzleILi3ELi4ELi3EEENS4_18smem_ptr_flag_bitsILi32EEENSS_INS5_IJNSA_ILi8EEESH_EEENS5_IJSH_SB_EEEEEEEvNS4_8identityES11_S1B_vS1C_EENS_8epilogue10collective6detail29Sm90TmaWarpSpecializedAdapterINS1F_15DefaultEpilogueIfSJ_SJ_NS1E_6thread17LinearCombinationIfLi1EffLNS1J_9ScaleType4KindE0ELNS_15FloatRoundStyleE2EfEENS1_15EpilogueDefaultEEEEEvvEEEEvNT_6ParamsE,@function
        .size           _ZN7cutlass13device_kernelINS_4gemm6kernel13GemmUniversalIN4cute5tupleIJiiiiEEENS1_10collective13CollectiveMmaINS1_34MainloopSm90TmaGmmaWarpSpecializedILi2ENS5_IJNS4_1CILi1EEESB_SB_EEENS1_35KernelTmaWarpSpecializedCooperativeEEENS5_IJNSA_ILi128EEENSA_ILi256EEENSA_ILi32EEEEEEfNS5_IJlSB_lEEEfSJ_NS4_8TiledMMAINS4_8MMA_AtomIJNS4_4SM904GMMA30MMA_64x256x8_F32TF32TF32_SS_TNILNSN_7ScaleInE1ELSP_1EEEEEENS4_6LayoutINS5_IJNSA_ILi2EEESB_SB_EEENS5_IJSB_NSA_ILi0EEESV_EEEEENS5_IJNS4_10UnderscoreESY_SY_EEEEENS4_13SM90_TMA_LOADENS4_14ComposedLayoutINS4_7SwizzleILi3ELi4ELi3EEENS4_18smem_ptr_flag_bitsILi32EEENSS_INS5_IJNSA_ILi8EEESH_EEENS5_IJSH_SB_EEEEEEEvNS4_8identityES11_S1B_vS1C_EENS_8epilogue10collective6detail29Sm90TmaWarpSpecializedAdapterINS1F_15DefaultEpilogueIfSJ_SJ_NS1E_6thread17LinearCombinationIfLi1EffLNS1J_9ScaleType4KindE0ELNS_15FloatRoundStyleE2EfEENS1_15EpilogueDefaultEEEEEvvEEEEvNT_6ParamsE,(.L_x_318 - _ZN7cutlass13device_kernelINS_4gemm6kernel13GemmUniversalIN4cute5tupleIJiiiiEEENS1_10collective13CollectiveMmaINS1_34MainloopSm90TmaGmmaWarpSpecializedILi2ENS5_IJNS4_1CILi1EEESB_SB_EEENS1_35KernelTmaWarpSpecializedCooperativeEEENS5_IJNSA_ILi128EEENSA_ILi256EEENSA_ILi32EEEEEEfNS5_IJlSB_lEEEfSJ_NS4_8TiledMMAINS4_8MMA_AtomIJNS4_4SM904GMMA30MMA_64x256x8_F32TF32TF32_SS_TNILNSN_7ScaleInE1ELSP_1EEEEEENS4_6LayoutINS5_IJNSA_ILi2EEESB_SB_EEENS5_IJSB_NSA_ILi0EEESV_EEEEENS5_IJNS4_10UnderscoreESY_SY_EEEEENS4_13SM90_TMA_LOADENS4_14ComposedLayoutINS4_7SwizzleILi3ELi4ELi3EEENS4_18smem_ptr_flag_bitsILi32EEENSS_INS5_IJNSA_ILi8EEESH_EEENS5_IJSH_SB_EEEEEEEvNS4_8identityES11_S1B_vS1C_EENS_8epilogue10collective6detail29Sm90TmaWarpSpecializedAdapterINS1F_15DefaultEpilogueIfSJ_SJ_NS1E_6thread17LinearCombinationIfLi1EffLNS1J_9ScaleType4KindE0ELNS_15FloatRoundStyleE2EfEENS1_15EpilogueDefaultEEEEEvvEEEEvNT_6ParamsE)
        .other          _ZN7cutlass13device_kernelINS_4gemm6kernel13GemmUniversalIN4cute5tupleIJiiiiEEENS1_10collective13CollectiveMmaINS1_34MainloopSm90TmaGmmaWarpSpecializedILi2ENS5_IJNS4_1CILi1EEESB_SB_EEENS1_35KernelTmaWarpSpecializedCooperativeEEENS5_IJNSA_ILi128EEENSA_ILi256EEENSA_ILi32EEEEEEfNS5_IJlSB_lEEEfSJ_NS4_8TiledMMAINS4_8MMA_AtomIJNS4_4SM904GMMA30MMA_64x256x8_F32TF32TF32_SS_TNILNSN_7ScaleInE1ELSP_1EEEEEENS4_6LayoutINS5_IJNSA_ILi2EEESB_SB_EEENS5_IJSB_NSA_ILi0EEESV_EEEEENS5_IJNS4_10UnderscoreESY_SY_EEEEENS4_13SM90_TMA_LOADENS4_14ComposedLayoutINS4_7SwizzleILi3ELi4ELi3EEENS4_18smem_ptr_flag_bitsILi32EEENSS_INS5_IJNSA_ILi8EEESH_EEENS5_IJSH_SB_EEEEEEEvNS4_8identityES11_S1B_vS1C_EENS_8epilogue10collective6detail29Sm90TmaWarpSpecializedAdapterINS1F_15DefaultEpilogueIfSJ_SJ_NS1E_6thread17LinearCombinationIfLi1EffLNS1J_9ScaleType4KindE0ELNS_15FloatRoundStyleE2EfEENS1_15EpilogueDefaultEEEEEvvEEEEvNT_6ParamsE,@"STO_CUDA_ENTRY STV_DEFAULT"
_ZN7cutlass13device_kernelINS_4gemm6kernel13GemmUniversalIN4cute5tupleIJiiiiEEENS1_10collective13CollectiveMmaINS1_34MainloopSm90TmaGmmaWarpSpecializedILi2ENS5_IJNS4_1CILi1EEESB_SB_EEENS1_35KernelTmaWarpSpecializedCooperativeEEENS5_IJNSA_ILi128EEENSA_ILi256EEENSA_ILi32EEEEEEfNS5_IJlSB_lEEEfSJ_NS4_8TiledMMAINS4_8MMA_AtomIJNS4_4SM904GMMA30MMA_64x256x8_F32TF32TF32_SS_TNILNSN_7ScaleInE1ELSP_1EEEEEENS4_6LayoutINS5_IJNSA_ILi2EEESB_SB_EEENS5_IJSB_NSA_ILi0EEESV_EEEEENS5_IJNS4_10UnderscoreESY_SY_EEEEENS4_13SM90_TMA_LOADENS4_14ComposedLayoutINS4_7SwizzleILi3ELi4ELi3EEENS4_18smem_ptr_flag_bitsILi32EEENSS_INS5_IJNSA_ILi8EEESH_EEENS5_IJSH_SB_EEEEEEEvNS4_8identityES11_S1B_vS1C_EENS_8epilogue10collective6detail29Sm90TmaWarpSpecializedAdapterINS1F_15DefaultEpilogueIfSJ_SJ_NS1E_6thread17LinearCombinationIfLi1EffLNS1J_9ScaleType4KindE0ELNS_15FloatRoundStyleE2EfEENS1_15EpilogueDefaultEEEEEvvEEEEvNT_6ParamsE:
[----:B------:R-:W0:Y:S01]  /*0000*/  LDC R1, c[0x0][0x28] ;  /* 0x00000a00ff017b82 */ /* 0x000e220000000800 */
[----:B------:R-:W1:Y:S01]  /*0010*/  S2R R18, SR_TID.X ;  /* 0x0000000000127919 */ /* 0x000e620000002100 */
[----:B------:R-:W-:Y:S01]  /*0020*/  ELECT P0, URZ, PT ;  /* 0x00000000003f782f */ /* 0x000fe20003800000 */
[----:B------:R-:W-:Y:S01]  /*0030*/  BSSY B0, `(.L_x_0) ;  /* 0x000000f000007945 */ /* 0x000fe20003800000 */
[--C-:B-1----:R-:W-:Y:S02]  /*0040*/  SHF.R.U32.HI R0, RZ, 0x5, R18.reuse ;  /* 0x00000005ff007819 */ /* 0x102fe40000011612 */
[----:B------:R-:W-:-:S03]  /*0050*/  SHF.R.U32.HI R22, RZ, 0x7, R18 ;  /* 0x00000007ff167819 */ /* 0x000fc60000011612 */
[----:B------:R-:W1:Y:S04]  /*0060*/  SHFL.IDX PT, R5, R0, RZ, 0x1f ;  /* 0x00001fff00057589 */ /* 0x000e6800000e0000 */
[----:B------:R2:W3:Y:S01]  /*0070*/  SHFL.IDX PT, R8, R22, RZ, 0x1f ;  /* 0x00001fff16087589 */ /* 0x0004e200000e0000 */
[----:B-1----:R-:W-:-:S13]  /*0080*/  ISETP.NE.OR P0, PT, R5, RZ, !P0 ;  /* 0x000000ff0500720c */ /* 0x002fda0004705670 */
[----:B0-23--:R-:W-:Y:S05]  /*0090*/  @P0 BRA `(.L_x_1) ;  /* 0x0000000000200947 */ /* 0x00dfea0003800000 */
[----:B------:R-:W-:Y:S02]  /*00a0*/  ULDC.64 UR4, c[0x0][0x198] ;  /* 0x0000660000047ab9 */ /* 0x000fe40000000a00 */
[----:B------:R-:W-:Y:S02]  /*00b0*/  UIADD3 UR6, UP0, UR4, 0xf0, URZ ;  /* 0x000000f004067890 */ /* 0x000fe4000ff1e03f */
[----:B------:R-:W-:Y:S02]  /*00c0*/  UIADD3 UR4, UP1, UR4, 0x1f0, URZ ;  /* 0x000001f004047890 */ /* 0x000fe4000ff3e03f */
[----:B------:R-:W-:Y:S02]  /*00d0*/  UIADD3.X UR7, URZ, UR5, URZ, UP0, !UPT ;  /* 0x000000053f077290 */ /* 0x000fe400087fe43f */
[----:B------:R-:W-:-:S07]  /*00e0*/  UIADD3.X UR5, URZ, UR5, URZ, UP1, !UPT ;  /* 0x000000053f057290 */ /* 0x000fce0008ffe43f */
[----:B------:R0:W-:Y:S02]  /*00f0*/  UTMACCTL.PF [UR6] ;  /* 0x00000000060079b9 */ /* 0x0001e40008040000 */
[----:B------:R0:W-:Y:S02]  /*0100*/  UTMACCTL.PF [UR4] ;  /* 0x00000000040079b9 */ /* 0x0001e40008040000 */
[----:B0-----:R-:W-:Y:S01]  /*0110*/  NOP ;  /* 0x0000000000007918 */ /* 0x001fe20000000000 */
.L_x_1:
[----:B------:R-:W-:Y:S05]  /*0120*/  BSYNC B0 ;  /* 0x0000000000007941 */ /* 0x000fea0003800000 */
.L_x_0:
[----:B------:R-:W0:Y:S02]  /*0130*/  SHFL.IDX PT, R2, R0, RZ, 0x1f ;  /* 0x00001fff00027589 */ /* 0x000e2400000e0000 */
[----:B0-----:R-:W-:-:S13]  /*0140*/  ISETP.NE.AND P0, PT, R2, RZ, PT ;  /* 0x000000ff0200720c */ /* 0x001fda0003f05270 */
[----:B------:R-:W-:Y:S05]  /*0150*/  @P0 BRA `(.L_x_2) ;  /* 0x0000000000480947 */ /* 0x000fea0003800000 */
[----:B------:R-:W0:Y:S01]  /*0160*/  S2UR UR8, SR_CgaCtaId ;  /* 0x00000000000879c3 */ /* 0x000e220000008800 */
[----:B------:R-:W-:Y:S01]  /*0170*/  UMOV UR4, 0x400 ;  /* 0x0000040000047882 */ /* 0x000fe20000000000 */
[----:B------:R-:W-:Y:S01]  /*0180*/  UMOV UR5, 0x1 ;  /* 0x0000000100057882 */ /* 0x000fe20000000000 */
[----:B------:R-:W-:Y:S01]  /*0190*/  UMOV UR6, 0x100 ;  /* 0x0000010000067882 */ /* 0x000fe20000000000 */
[----:B------:R-:W-:Y:S01]  /*01a0*/  ELECT P0, URZ, PT ;  /* 0x00000000003f782f */ /* 0x000fe20003800000 */
[----:B------:R-:W-:-:S04]  /*01b0*/  UIADD3 UR6, -UR6, 0x100000, URZ ;  /* 0x0010000006067890 */ /* 0x000fc8000fffe13f */
[----:B------:R-:W-:Y:S02]  /*01c0*/  USHF.L.U32 UR7, UR6, 0xb, URZ ;  /* 0x0000000b06077899 */ /* 0x000fe4000800063f */
[----:B------:R-:W-:Y:S02]  /*01d0*/  USHF.L.U32 UR6, UR6, 0x1, URZ ;  /* 0x0000000106067899 */ /* 0x000fe4000800063f */
[----:B0-----:R-:W-:Y:S02]  /*01e0*/  ULEA UR8, UR8, UR4, 0x18 ;  /* 0x0000000408087291 */ /* 0x001fe4000f8ec03f */
[----:B------:R-:W-:-:S04]  /*01f0*/  UIADD3 UR4, -UR5, 0x100000, URZ ;  /* 0x0010000005047890 */ /* 0x000fc8000fffe13f */
[----:B------:R-:W-:Y:S02]  /*0200*/  USHF.L.U32 UR5, UR4, 0xb, URZ ;  /* 0x0000000b04057899 */ /* 0x000fe4000800063f */
[----:B------:R-:W-:Y:S01]  /*0210*/  USHF.L.U32 UR4, UR4, 0x1, URZ ;  /* 0x0000000104047899 */ /* 0x000fe2000800063f */
[----:B------:R-:W0:Y:S11]  /*0220*/  FENCE.VIEW.ASYNC.S ;  /* 0x00000000000073c6 */ /* 0x000e360000000000 */
[----:B0-----:R0:W1:Y:S01]  /*0230*/  SYNCS.EXCH.64 URZ, [UR8], UR4 ;  /* 0x00000004083f75b2 */ /* 0x0010620008000100 */
[----:B------:R0:W2:Y:S01]  /*0240*/  SYNCS.EXCH.64 URZ, [UR8+0x10], UR6 ;  /* 0x00001006083f75b2 */ /* 0x0000a20008000100 */
[----:B------:R0:W3:Y:S01]  /*0250*/  SYNCS.EXCH.64 URZ, [UR8+0x8], UR4 ;  /* 0x00000804083f75b2 */ /* 0x0000e20008000100 */
[----:B------:R0:W4:Y:S01]  /*0260*/  SYNCS.EXCH.64 URZ, [UR8+0x18], UR6 ;  /* 0x00001806083f75b2 */ /* 0x0001220008000100 */
[----:B------:R-:W-:Y:S01]  /*0270*/  NOP ;  /* 0x0000000000007918 */ /* 0x000fe20000000000 */
.L_x_2:
[----:B------:R-:W5:Y:S01]  /*0280*/  SHFL.IDX PT, R0, R0, RZ, 0x1f ;  /* 0x00001fff00007589 */ /* 0x000f6200000e0000 */
[----:B------:R-:W-:Y:S01]  /*0290*/  ELECT P0, URZ, PT ;  /* 0x00000000003f782f */ /* 0x000fe20003800000 */
[----:B------:R-:W1:Y:S01]  /*02a0*/  LDC R2, c[0x0][0x65c] ;  /* 0x00019700ff027b82 */ /* 0x000e620000000800 */
[----:B------:R-:W-:Y:S01]  /*02b0*/  SHF.R.S32.HI R6, RZ, 0x1f, R5 ;  /* 0x0000001fff067819 */ /* 0x000fe20000011405 */
[----:B------:R-:W2:Y:S01]  /*02c0*/  S2R R3, SR_CTAID.Y ;  /* 0x0000000000037919 */ /* 0x000ea20000002600 */
[----:B0-----:R-:W-:Y:S01]  /*02d0*/  UMOV UR4, 0x20 ;  /* 0x0000002000047882 */ /* 0x001fe20000000000 */
[----:B------:R-:W-:Y:S01]  /*02e0*/  ISETP.NE.AND P2, PT, R8, RZ, PT ;  /* 0x000000ff0800720c */ /* 0x000fe20003f45270 */
[----:B------:R-:W-:Y:S01]  /*02f0*/  NOP ;  /* 0x0000000000007918 */ /* 0x000fe20000000000 */
[----:B------:R-:W0:Y:S01]  /*0300*/  S2R R4, SR_CTAID.X ;  /* 0x0000000000047919 */ /* 0x000e220000002500 */
[----:B------:R-:W-:Y:S01]  /*0310*/  LEA.HI R6, R6, R5, RZ, 0x2 ;  /* 0x0000000506067211 */ /* 0x000fe200078f10ff */
[----:B------:R-:W-:Y:S01]  /*0320*/  NOP ;  /* 0x0000000000007918 */ /* 0x000fe20000000000 */
[----:B-----5:R-:W-:-:S02]  /*0330*/  ISETP.NE.OR P0, PT, R0, RZ, !P0 ;  /* 0x000000ff0000720c */ /* 0x020fc40004705670 */
[----:B-1----:R-:W-:-:S04]  /*0340*/  ISETP.NE.AND P3, PT, R2, 0x1, PT ;  /* 0x000000010200780c */ /* 0x002fc80003f65270 */
[----:B------:R-:W-:Y:S02]  /*0350*/  P2R R0, PR, RZ, 0x8 ;  /* 0x00000008ff007803 */ /* 0x000fe40000000000 */
[----:B------:R-:W-:-:S05]  /*0360*/  LOP3.LUT R0, R6, 0xfffffffc, RZ, 0xc0, !PT ;  /* 0xfffffffc06007812 */ /* 0x000fca00078ec0ff */
[----:B------:R-:W-:Y:S01]  /*0370*/  VOTEU.ALL UP0, P0 ;  /* 0x00000000003f7886 */ /* 0x000fe20000000000 */
[----:B------:R-:W-:Y:S01]  /*0380*/  IMAD.IADD R0, R5, 0x1, -R0 ;  /* 0x0000000105007824 */ /* 0x000fe200078e0a00 */
[----:B------:R-:W0:Y:S01]  /*0390*/  @P3 LDC R17, c[0x0][0x10] ;  /* 0x00000400ff113b82 */ /* 0x000e220000000800 */
[----:B------:R-:W-:Y:S01]  /*03a0*/  VOTEU.ALL UP1, P0 ;  /* 0x00000000003f7886 */ /* 0x000fe20000020000 */
[----:B--2---:R-:W-:Y:S01]  /*03b0*/  @P3 IMAD.MOV.U32 R6, RZ, RZ, R3 ;  /* 0x000000ffff063224 */ /* 0x004fe200078e0003 */
[----:B------:R-:W-:Y:S01]  /*03c0*/  @!UP0 UMOV UR6, 0x400 ;  /* 0x0000040000068882 */ /* 0x000fe20000000000 */
[----:B------:R-:W-:-:S04]  /*03d0*/  @!UP0 UIADD3 UR4, -UR4, 0x100000, URZ ;  /* 0x0010000004048890 */ /* 0x000fc8000fffe13f */
[----:B------:R-:W-:Y:S02]  /*03e0*/  @!UP0 USHF.L.U32 UR5, UR4, 0xb, URZ ;  /* 0x0000000b04058899 */ /* 0x000fe4000800063f */
[----:B------:R-:W-:Y:S01]  /*03f0*/  @!UP0 USHF.L.U32 UR4, UR4, 0x1, URZ ;  /* 0x0000000104048899 */ /* 0x000fe2000800063f */
[----:B------:R-:W-:Y:S02]  /*0400*/  @P3 IMAD.MOV.U32 R7, RZ, RZ, RZ ;  /* 0x000000ffff073224 */ /* 0x000fe400078e00ff */
[----:B------:R-:W-:Y:S01]  /*0410*/  IMAD.MOV.U32 R5, RZ, RZ, RZ ;  /* 0x000000ffff057224 */ /* 0x000fe200078e00ff */
[----:B------:R-:W1:Y:S01]  /*0420*/  @!UP0 S2UR UR7, SR_CgaCtaId ;  /* 0x00000000000789c3 */ /* 0x000e620000008800 */
[----:B------:R-:W-:-:S07]  /*0430*/  @P3 IMAD.MOV.U32 R11, RZ, RZ, RZ ;  /* 0x000000ffff0b3224 */ /* 0x000fce00078e00ff */
[----:B------:R-:W2:Y:S01]  /*0440*/  @!P3 LDC R9, c[0x0][0xc] ;  /* 0x00000300ff09bb82 */ /* 0x000ea20000000800 */
[----:B0-----:R-:W-:-:S04]  /*0450*/  @P3 IMAD.WIDE.U32 R16, R4, R17, R6 ;  /* 0x0000001104103225 */ /* 0x001fc800078e0006 */
[----:B------:R-:W-:Y:S01]  /*0460*/  @P3 IMAD.IADD R17, R17, 0x1, R11 ;  /* 0x0000000111113824 */ /* 0x000fe200078e020b */
[----:B-1----:R-:W-:Y:S01]  /*0470*/  @!UP0 ULEA UR6, UR7, UR6, 0x18 ;  /* 0x0000000607068291 */ /* 0x002fe2000f8ec03f */
[----:B------:R-:W-:Y:S01]  /*0480*/  VOTEU.ALL UP0, P0 ;  /* 0x00000000003f7886 */ /* 0x000fe20000000000 */
[----:B------:R-:W-:-:S04]  /*0490*/  ISETP.NE.AND P0, PT, R0, 0x3, PT ;  /* 0x000000030000780c */ /* 0x000fc80003f05270 */
[----:B------:R-:W-:Y:S01]  /*04a0*/  ISETP.EQ.OR P0, PT, R0, RZ, !P0 ;  /* 0x000000ff0000720c */ /* 0x000fe20004702670 */
[----:B--2---:R-:W-:-:S03]  /*04b0*/  @!P3 IMAD.WIDE.U32 R6, R9, R3, R4 ;  /* 0x000000030906b225 */ /* 0x004fc600078e0004 */
[C---:B------:R-:W-:Y:S01]  /*04c0*/  ISETP.EQ.AND P0, PT, R8.reuse, RZ, P0 ;  /* 0x000000ff0800720c */ /* 0x040fe20000702270 */
[----:B------:R-:W-:Y:S01]  /*04d0*/  VIADD R8, R8, 0xffffffff ;  /* 0xffffffff08087836 */ /* 0x000fe20000000000 */
[----:B------:R-:W0:Y:S02]  /*04e0*/  FENCE.VIEW.ASYNC.S ;  /* 0x00000000000073c6 */ /* 0x000e240000000000 */
[----:B0-----:R0:W3:Y:S01]  /*04f0*/  @!UP0 SYNCS.EXCH.64 URZ, [UR6+0x30], UR4 ;  /* 0x00003004063f85b2 */ /* 0x0010e20008000100 */
[----:B------:R-:W-:Y:S01]  /*0500*/  @!P3 IMAD.MOV.U32 R16, RZ, RZ, R6 ;  /* 0x000000ffff10b224 */ /* 0x000fe200078e0006 */
[----:B------:R-:W-:Y:S01]  /*0510*/  SEL R19, RZ, 0x1, !P0 ;  /* 0x00000001ff137807 */ /* 0x000fe20004000000 */
[----:B------:R-:W-:Y:S01]  /*0520*/  @!P3 IMAD.MOV.U32 R17, RZ, RZ, R7 ;  /* 0x000000ffff11b224 */ /* 0x000fe200078e0007 */
[----:B------:R-:W-:-:S04]  /*0530*/  ISETP.GE.U32.AND P1, PT, R8, 0x2, PT ;  /* 0x000000020800780c */ /* 0x000fc80003f26070 */
[----:B------:R-:W-:Y:S01]  /*0540*/  SEL R19, R19, 0x2, P1 ;  /* 0x0000000213137807 */ /* 0x000fe20000800000 */
[----:B------:R0:W3:Y:S01]  /*0550*/  @!UP1 SYNCS.EXCH.64 URZ, [UR6+0x38], UR4 ;  /* 0x00003804063f95b2 */ /* 0x0000e20008000100 */
[----:B------:R-:W-:Y:S01]  /*0560*/  NOP ;  /* 0x0000000000007918 */ /* 0x000fe20000000000 */
[----:B---34-:R-:W-:Y:S06]  /*0570*/  BAR.SYNC.DEFER_BLOCKING 0x0 ;  /* 0x0000000000007b1d */ /* 0x018fec0000010000 */
[----:B------:R-:W-:Y:S05]  /*0580*/  @!P2 BRA `(.L_x_3) ;  /* 0x00000080005ca947 */ /* 0x000fea0003800000 */
[----:B------:R-:W-:-:S13]  /*0590*/  ISETP.GT.U32.AND P0, PT, R8, 0x1, PT ;  /* 0x000000010800780c */ /* 0x000fda0003f04070 */
[----:B0-----:R-:W-:Y:S05]  /*05a0*/  @P0 EXIT ;  /* 0x000000000000094d */ /* 0x001fea0003800000 */
[----:B------:R-:W-:Y:S01]  /*05b0*/  ULDC.64 UR4, c[0x0][0x650] ;  /* 0x0001940000047ab9 */ /* 0x000fe20000000a00 */
[----:B------:R-:W-:Y:S01]  /*05c0*/  PRMT R0, RZ, 0x7610, R0 ;  /* 0x00007610ff007816 */ /* 0x000fe20000000000 */
[----:B------:R-:W-:Y:S01]  /*05d0*/  IMAD.MOV.U32 R153, RZ, RZ, -0x1 ;  /* 0xffffffffff997424 */ /* 0x000fe200078e00ff */
[----:B------:R-:W-:Y:S01]  /*05e0*/  ISETP.GE.U32.AND P0, PT, R16, UR4, PT ;  /* 0x0000000410007c0c */ /* 0x000fe2000bf06070 */
[----:B------:R-:W-:Y:S02]  /*05f0*/  IMAD.MOV.U32 R152, RZ, RZ, -0x1 ;  /* 0xffffffffff987424 */ /* 0x000fe400078e00ff */
[----:B------:R-:W-:Y:S01]  /*0600*/  IMAD.MOV.U32 R23, RZ, RZ, -0x1 ;  /* 0xffffffffff177424 */ /* 0x000fe200078e00ff */
[----:B------:R-:W-:-:S13]  /*0610*/  ISETP.GE.U32.AND.EX P0, PT, R17, UR5, PT, P0 ;  /* 0x0000000511007c0c */ /* 0x000fda000bf06100 */
[----:B------:R-:W-:Y:S05]  /*0620*/  @P0 BRA `(.L_x_4) ;  /* 0x0000000400540947 */ /* 0x000fea0003800000 */
[----:B------:R-:W0:Y:S01]  /*0630*/  LDC.64 R14, c[0x0][0x628] ;  /* 0x00018a00ff0e7b82 */ /* 0x000e220000000a00 */
[----:B------:R-:W-:Y:S02]  /*0640*/  IMAD.MOV.U32 R6, RZ, RZ, R16 ;  /* 0x000000ffff067224 */ /* 0x000fe400078e0010 */
[----:B------:R-:W-:-:S05]  /*0650*/  IMAD.MOV.U32 R7, RZ, RZ, R17 ;  /* 0x000000ffff077224 */ /* 0x000fca00078e0011 */
[----:B------:R-:W1:Y:S08]  /*0660*/  LDC R0, c[0x0][0x630] ;  /* 0x00018c00ff007b82 */ /* 0x000e700000000800 */
[----:B------:R-:W2:Y:S01]  /*0670*/  LDC.64 R20, c[0x0][0x620] ;  /* 0x00018800ff147b82 */ /* 0x000ea20000000a00 */
[----:B0-----:R-:W-:-:S04]  /*0680*/  ISETP.NE.U32.AND P0, PT, R14, RZ, PT ;  /* 0x000000ff0e00720c */ /* 0x001fc80003f05070 */
[----:B------:R-:W-:-:S13]  /*0690*/  ISETP.NE.AND.EX P0, PT, R15, RZ, PT, P0 ;  /* 0x000000ff0f00720c */ /* 0x000fda0003f05300 */
[----:B-12---:R-:W-:Y:S05]  /*06a0*/  @!P0 BRA `(.L_x_5) ;  /* 0x0000000000288947 */ /* 0x006fea0003800000 */
[----:B------:R-:W0:Y:S02]  /*06b0*/  LDC R11, c[0x0][0x634] ;  /* 0x00018d00ff0b7b82 */ /* 0x000e240000000800 */
[----:B0-----:R-:W-:-:S05]  /*06c0*/  IADD3 R11, P0, R16, R11, RZ ;  /* 0x0000000b100b7210 */ /* 0x001fca0007f1e0ff */
[----:B------:R-:W-:-:S04]  /*06d0*/  IMAD.X R13, RZ, RZ, R17, P0 ;  /* 0x000000ffff0d7224 */ /* 0x000fc800000e0611 */
[----:B------:R-:W-:-:S04]  /*06e0*/  IMAD.WIDE.U32 R6, R13, R14, RZ ;  /* 0x0000000e0d067225 */ /* 0x000fc800078e00ff */
[----:B------:R-:W-:-:S04]  /*06f0*/  IMAD.WIDE.U32 R8, P0, R11, R15, R6 ;  /* 0x0000000f0b087225 */ /* 0x000fc80007800006 */
[----:B------:R-:W-:-:S04]  /*0700*/  IMAD.WIDE.U32 R6, R11, R14, RZ ;  /* 0x0000000e0b067225 */ /* 0x000fc800078e00ff */
[----:B------:R-:W-:Y:S01]  /*0710*/  IMAD.X R11, RZ, RZ, RZ, P0 ;  /* 0x000000ffff0b7224 */ /* 0x000fe200000e06ff */
[----:B------:R-:W-:Y:S01]  /*0720*/  IADD3 RZ, P0, R7, R8, RZ ;  /* 0x0000000807ff7210 */ /* 0x000fe20007f1e0ff */
[----:B------:R-:W-:-:S04]  /*0730*/  IMAD.MOV.U32 R10, RZ, RZ, R9 ;  /* 0x000000ffff0a7224 */ /* 0x000fc800078e0009 */
[----:B------:R-:W-:-:S08]  /*0740*/  IMAD.WIDE.U32.X R6, R13, R15, R10, P0 ;  /* 0x0000000f0d067225 */ /* 0x000fd000000e040a */
.L_x_5:
[-CC-:B------:R-:W-:Y:S01]  /*0750*/  SHF.R.U64 R23, R6, R0.reuse, R7.reuse ;  /* 0x0000000006177219 */ /* 0x180fe20000001207 */
[----:B------:R-:W0:Y:S01]  /*0760*/  LDC R10, c[0x0][0x618] ;  /* 0x00018600ff0a7b82 */ /* 0x000e220000000800 */
[----:B------:R-:W-:Y:S01]  /*0770*/  SHF.R.U32.HI R5, RZ, R0, R7 ;  /* 0x00000000ff057219 */ /* 0x000fe20000011607 */
[----:B------:R-:W-:Y:S01]  /*0780*/  ULDC UR4, c[0x0][0x150] ;  /* 0x0000540000047ab9 */ /* 0x000fe20000000800 */
[----:B------:R-:W-:Y:S02]  /*0790*/  IADD3 R9, P0, RZ, -R23, RZ ;  /* 0x80000017ff097210 */ /* 0x000fe40007f1e0ff */
[----:B------:R-:W-:-:S03]  /*07a0*/  I2FP.F32.U32 R0, R4 ;  /* 0x0000000400007245 */ /* 0x000fc60000201000 */
[----:B------:R-:W1:Y:S01]  /*07b0*/  LDC.64 R28, c[0x0][0x640] ;  /* 0x00019000ff1c7b82 */ /* 0x000e620000000a00 */
[----:B------:R-:W-:Y:S02]  /*07c0*/  IMAD.X R11, RZ, RZ, ~R5, P0 ;  /* 0x000000ffff0b7224 */ /* 0x000fe400000e0e05 */
[----:B------:R-:W-:Y:S01]  /*07d0*/  FMUL R0, R0, UR4 ;  /* 0x0000000400007c20 */ /* 0x000fe20008400000 */
[----:B------:R-:W-:Y:S01]  /*07e0*/  IMAD.WIDE.U32 R6, R9, R20, R16 ;  /* 0x0000001409067225 */ /* 0x000fe200078e0010 */
[----:B------:R-:W-:-:S03]  /*07f0*/  ULDC UR4, c[0x0][0x154] ;  /* 0x0000550000047ab9 */ /* 0x000fc60000000800 */
[----:B------:R-:W-:Y:S01]  /*0800*/  IMAD R8, R11, R20, RZ ;  /* 0x000000140b087224 */ /* 0x000fe200078e02ff */
[----:B------:R-:W2:Y:S01]  /*0810*/  LDC R5, c[0x0][0x144] ;  /* 0x00005100ff057b82 */ /* 0x000ea20000000800 */
[----:B------:R-:W3:Y:S02]  /*0820*/  F2I.U32.TRUNC.NTZ R0, R0 ;  /* 0x0000000000007305 */ /* 0x000ee4000020f000 */
[----:B------:R-:W-:-:S04]  /*0830*/  IMAD R9, R9, R21, R8 ;  /* 0x0000001509097224 */ /* 0x000fc800078e0208 */
[----:B------:R-:W-:Y:S01]  /*0840*/  IMAD.IADD R7, R7, 0x1, R9 ;  /* 0x0000000107077824 */ /* 0x000fe200078e0209 */
[----:B------:R-:W4:Y:S01]  /*0850*/  LDC R12, c[0x0][0x608] ;  /* 0x00018200ff0c7b82 */ /* 0x000f220000000800 */
[----:B------:R-:W-:-:S03]  /*0860*/  IMAD.MOV.U32 R9, RZ, RZ, -0x1 ;  /* 0xffffffffff097424 */ /* 0x000fc600078e00ff */
[-CC-:B0-----:R-:W-:Y:S02]  /*0870*/  SHF.R.U64 R20, R6, R10.reuse, R7.reuse ;  /* 0x0000000a06147219 */ /* 0x181fe40000001207 */
[----:B------:R-:W-:Y:S02]  /*0880*/  I2FP.F32.U32 R6, R3 ;  /* 0x0000000300067245 */ /* 0x000fe40000201000 */
[----:B------:R-:W0:Y:S01]  /*0890*/  LDC R26, c[0x0][0x658] ;  /* 0x00019600ff1a7b82 */ /* 0x000e220000000800 */
[----:B-1----:R-:W-:Y:S01]  /*08a0*/  ISETP.NE.U32.AND P0, PT, R28, RZ, PT ;  /* 0x000000ff1c00720c */ /* 0x002fe20003f05070 */
[----:B---3--:R-:W-:Y:S01]  /*08b0*/  IMAD.MOV R8, RZ, RZ, -R0 ;  /* 0x000000ffff087224 */ /* 0x008fe200078e0a00 */
[----:B------:R-:W-:Y:S01]  /*08c0*/  SHF.R.U32.HI R7, RZ, R10, R7 ;  /* 0x0000000aff077219 */ /* 0x000fe20000011607 */
[----:B------:R-:W-:Y:S01]  /*08d0*/  FMUL R6, R6, UR4 ;  /* 0x0000000406067c20 */ /* 0x000fe20008400000 */
[----:B------:R-:W-:-:S03]  /*08e0*/  ISETP.NE.AND.EX P0, PT, R29, RZ, PT, P0 ;  /* 0x000000ff1d00720c */ /* 0x000fc60003f05300 */
[----:B------:R-:W1:Y:S01]  /*08f0*/  LDC R14, c[0x0][0x148] ;  /* 0x00005200ff0e7b82 */ /* 0x000e620000000800 */
[----:B--2---:R-:W-:-:S07]  /*0900*/  IMAD R0, R5, R8, R4 ;  /* 0x0000000805007224 */ /* 0x004fce00078e0204 */
[----:B------:R-:W2:Y:S01]  /*0910*/  LDC R24, c[0x0][0x600] ;  /* 0x00018000ff187b82 */ /* 0x000ea20000000800 */
[-CC-:B----4-:R-:W-:Y:S02]  /*0920*/  SHF.R.U64 R30, R20, R12.reuse, R7.reuse ;  /* 0x0000000c141e7219 */ /* 0x190fe40000001207 */
[----:B------:R-:W-:Y:S01]  /*0930*/  SHF.R.U32.HI R5, RZ, R12, R7 ;  /* 0x0000000cff057219 */ /* 0x000fe20000011607 */
[----:B------:R-:W-:Y:S01]  /*0940*/  IMAD.MOV.U32 R7, RZ, RZ, 0x1 ;  /* 0x00000001ff077424 */ /* 0x000fe200078e00ff */
[----:B------:R3:W4:Y:S03]  /*0950*/  F2I.U32.TRUNC.NTZ R12, R6 ;  /* 0x00000006000c7305 */ /* 0x000726000020f000 */
[----:B------:R-:W1:Y:S01]  /*0960*/  LDC R15, c[0x0][0x648] ;  /* 0x00019200ff0f7b82 */ /* 0x000e620000000800 */
[-C--:B0-----:R-:W-:Y:S02]  /*0970*/  SHF.L.U32 R4, R9, R26.reuse, RZ ;  /* 0x0000001a09047219 */ /* 0x081fe400000006ff */
[----:B------:R-:W-:-:S02]  /*0980*/  SHF.R.U64 R32, R30, R26, R5 ;  /* 0x0000001a1e207219 */ /* 0x000fc40000001205 */
[----:B------:R-:W-:Y:S02]  /*0990*/  LOP3.LUT R11, RZ, R4, RZ, 0x33, !PT ;  /* 0x00000004ff0b7212 */ /* 0x000fe400078e33ff */
[-C--:B------:R-:W-:Y:S01]  /*09a0*/  SHF.R.U32.HI R5, RZ, R26.reuse, R5 ;  /* 0x0000001aff057219 */ /* 0x080fe20000011605 */
[----:B------:R-:W0:Y:S01]  /*09b0*/  LDC R21, c[0x0][0x638] ;  /* 0x00018e00ff157b82 */ /* 0x000e220000000800 */
[----:B------:R-:W-:Y:S01]  /*09c0*/  SHF.L.U32 R10, R7, R26, RZ ;  /* 0x0000001a070a7219 */ /* 0x000fe200000006ff */
[----:B------:R-:W-:-:S06]  /*09d0*/  IMAD.MOV.U32 R4, RZ, RZ, R32 ;  /* 0x000000ffff047224 */ /* 0x000fcc00078e0020 */
[----:B------:R-:W0:Y:S01]  /*09e0*/  LDC R153, c[0x0][0x610] ;  /* 0x00018400ff997b82 */ /* 0x000e220000000800 */
[----:B---34-:R-:W-:Y:S05]  /*09f0*/  @!P0 BRA `(.L_x_6) ;  /* 0x0000000000288947 */ /* 0x018fea0003800000 */
[----:B------:R-:W3:Y:S02]  /*0a00*/  LDC R9, c[0x0][0x64c] ;  /* 0x00019300ff097b82 */ /* 0x000ee40000000800 */
[----:B---3--:R-:W-:-:S05]  /*0a10*/  IADD3 R9, P0, R32, R9, RZ ;  /* 0x0000000920097210 */ /* 0x008fca0007f1e0ff */
        /* <DEDUP_REMOVED lines=8> */
.L_x_6:
[----:B-1----:R-:W-:Y:S01]  /*0aa0*/  SHF.R.U64 R4, R4, R15, R5 ;  /* 0x0000000f04047219 */ /* 0x002fe20000001205 */
[----:B--2---:R-:W-:Y:S01]  /*0ab0*/  VIADD R5, R24, 0xffffffff ;  /* 0xffffffff18057836 */ /* 0x004fe20000000000 */
[----:B------:R-:W-:Y:S01]  /*0ac0*/  LOP3.LUT R11, R30, R11, RZ, 0xc0, !PT ;  /* 0x0000000b1e0b7212 */ /* 0x000fe200078ec0ff */
[----:B------:R-:W-:Y:S02]  /*0ad0*/  IMAD.MOV R12, RZ, RZ, -R12 ;  /* 0x000000ffff0c7224 */ /* 0x000fe400078e0a0c */
[----:B------:R-:W-:Y:S02]  /*0ae0*/  IMAD.MOV R6, RZ, RZ, -R4 ;  /* 0x000000ffff067224 */ /* 0x000fe400078e0a04 */
[----:B------:R-:W-:Y:S01]  /*0af0*/  IMAD R11, R10, R4, R11 ;  /* 0x000000040a0b7224 */ /* 0x000fe200078e020b */
[----:B------:R-:W-:Y:S01]  /*0b00*/  LOP3.LUT R4, R20, R5, RZ, 0xc0, !PT ;  /* 0x0000000514047212 */ /* 0x000fe200078ec0ff */
[----:B------:R-:W-:Y:S02]  /*0b10*/  @P3 IMAD R0, R14, R12, R3 ;  /* 0x0000000c0e003224 */ /* 0x000fe400078e0203 */
[----:B0-----:R-:W-:-:S02]  /*0b20*/  IMAD R3, R6, R21, R32 ;  /* 0x0000001506037224 */ /* 0x001fc400078e0220 */
[----:B------:R-:W-:Y:S02]  /*0b30*/  IMAD R153, R11, R153, R0 ;  /* 0x000000990b997224 */ /* 0x000fe400078e0200 */
[----:B------:R-:W-:Y:S02]  /*0b40*/  IMAD R4, R3, R24, R4 ;  /* 0x0000001803047224 */ /* 0x000fe400078e0204 */
[----:B------:R-:W-:-:S03]  /*0b50*/  IMAD.MOV.U32 R0, RZ, RZ, 0x1 ;  /* 0x00000001ff007424 */ /* 0x000fc600078e00ff */
[----:B------:R-:W-:Y:S02]  /*0b60*/  SEL R152, R4, R153, !P3 ;  /* 0x0000009904987207 */ /* 0x000fe40005800000 */
[----:B------:R-:W-:-:S07]  /*0b70*/  SEL R153, R153, R4, !P3 ;  /* 0x0000000499997207 */ /* 0x000fce0005800000 */
.L_x_4:
[----:B------:R-:W-:-:S08]  /*0b80*/  NOP ;  /* 0x0000000000007918 */ /* 0x000fd00000000000 */
[----:B------:R-:W0:Y:S02]  /*0b90*/  USETMAXREG.TRY_ALLOC.CTAPOOL UP0, 0xe8 ;  /* 0x000000e8000079c8 */ /* 0x000e240008000600 */
[----:B0-----:R-:W-:-:S13]  /*0ba0*/  PLOP3.LUT P0, PT, PT, PT, UP0, 0x80, 0x0 ;  /* 0x000000000000781c */ /* 0x001fda0003f0f008 */
[----:B------:R-:W-:Y:S05]  /*0bb0*/  @!P0 BRA `(.L_x_4) ;  /* 0xfffffffc00f08947 */ /* 0x000fea000383ffff */
[----:B------:R-:W-:Y:S01]  /*0bc0*/  ULDC.64 UR4, c[0x0][0x598] ;  /* 0x0001660000047ab9 */ /* 0x000fe20000000a00 */
[----:B------:R-:W-:Y:S01]  /*0bd0*/  ULDC.64 UR36, c[0x0][0x208] ;  /* 0x0000820000247ab9 */ /* 0x000fe20000000a00 */
[----:B------:R-:W-:-:S04]  /*0be0*/  ISETP.NE.U32.AND P0, PT, RZ, UR4, PT ;  /* 0x00000004ff007c0c */ /* 0x000fc8000bf05070 */
[----:B------:R-:W-:-:S13]  /*0bf0*/  ISETP.NE.AND.EX P0, PT, RZ, UR5, PT, P0 ;  /* 0x00000005ff007c0c */ /* 0x000fda000bf05300 */
[----:B------:R-:W-:Y:S05]  /*0c00*/  @!P0 BRA `(.L_x_7) ;  /* 0x00000000001c8947 */ /* 0x000fea0003800000 */
[----:B------:R-:W0:Y:S02]  /*0c10*/  LDC.64 R4, c[0x0][0x598] ;  /* 0x00016600ff047b82 */ /* 0x000e240000000a00 */
[----:B0-----:R-:W2:Y:S02]  /*0c20*/  LDG.E.64 R4, desc[UR36][R4.64] ;  /* 0x0000002404047981 */ /* 0x001ea4000c1e1b00 */
[----:B--2---:R-:W-:-:S04]  /*0c30*/  ISETP.NE.U32.AND P0, PT, R4, RZ, PT ;  /* 0x000000ff0400720c */ /* 0x004fc80003f05070 */
[----:B------:R-:W-:-:S13]  /*0c40*/  ISETP.NE.AND.EX P0, PT, R5, RZ, PT, P0 ;  /* 0x000000ff0500720c */ /* 0x000fda0003f05300 */
[----:B------:R-:W-:Y:S05]  /*0c50*/  @!P0 BRA `(.L_x_7) ;  /* 0x0000000000088947 */ /* 0x000fea0003800000 */
[----:B------:R0:W5:Y:S01]  /*0c60*/  LD.E R154, desc[UR36][R4.64] ;  /* 0x00000024049a7980 */ /* 0x000162000c101900 */
[----:B------:R-:W-:Y:S05]  /*0c70*/  BRA `(.L_x_8) ;  /* 0x0000000000247947 */ /* 0x000fea0003800000 */
.L_x_7:
[----:B------:R-:W-:Y:S02]  /*0c80*/  ULDC.64 UR4, c[0x0][0x588] ;  /* 0x0001620000047ab9 */ /* 0x000fe40000000a00 */
[----:B------:R-:W-:-:S04]  /*0c90*/  ISETP.NE.U32.AND P0, PT, RZ, UR4, PT ;  /* 0x00000004ff007c0c */ /* 0x000fc8000bf05070 */
[----:B------:R-:W-:-:S13]  /*0ca0*/  ISETP.NE.AND.EX P0, PT, RZ, UR5, PT, P0 ;  /* 0x00000005ff007c0c */ /* 0x000fda000bf05300 */
[----:B------:R-:W-:Y:S05]  /*0cb0*/  @!P0 BRA `(.L_x_9) ;  /* 0x00000000000c8947 */ /* 0x000fea0003800000 */
[----:B------:R-:W0:Y:S02]  /*0cc0*/  LDC.64 R154, c[0x0][0x588] ;  /* 0x00016200ff9a7b82 */ /* 0x000e240000000a00 */
[----:B0-----:R1:W5:Y:S01]  /*0cd0*/  LDG.E R154, desc[UR36][R154.64] ;  /* 0x000000249a9a7981 */ /* 0x001362000c1e1900 */
[----:B------:R-:W-:Y:S05]  /*0ce0*/  BRA `(.L_x_8) ;  /* 0x0000000000087947 */ /* 0x000fea0003800000 */
.L_x_9:
[----:B------:R-:W-:Y:S02]  /*0cf0*/  ULDC UR4, c[0x0][0x580] ;  /* 0x0001600000047ab9 */ /* 0x000fe40000000800 */
[----:B------:R-:W-:-:S07]  /*0d00*/  IMAD.U32 R154, RZ, RZ, UR4 ;  /* 0x00000004ff9a7e24 */ /* 0x000fce000f8e00ff */
.L_x_8:
[----:B------:R-:W-:Y:S02]  /*0d10*/  ULDC.64 UR4, c[0x0][0x5a0] ;  /* 0x0001680000047ab9 */ /* 0x000fe40000000a00 */
[----:B------:R-:W-:-:S04]  /*0d20*/  ISETP.NE.U32.AND P0, PT, RZ, UR4, PT ;  /* 0x00000004ff007c0c */ /* 0x000fc8000bf05070 */
[----:B------:R-:W-:-:S13]  /*0d30*/  ISETP.NE.AND.EX P0, PT, RZ, UR5, PT, P0 ;  /* 0x00000005ff007c0c */ /* 0x000fda000bf05300 */
[----:B------:R-:W-:Y:S05]  /*0d40*/  @!P0 BRA `(.L_x_10) ;  /* 0x00000000001c8947 */ /* 0x000fea0003800000 */
[----:B0-----:R-:W0:Y:S02]  /*0d50*/  LDC.64 R4, c[0x0][0x5a0] ;  /* 0x00016800ff047b82 */ /* 0x001e240000000a00 */
[----:B0-----:R-:W2:Y:S02]  /*0d60*/  LDG.E.64 R4, desc[UR36][R4.64] ;  /* 0x0000002404047981 */ /* 0x001ea4000c1e1b00 */
[----:B--2---:R-:W-:-:S04]  /*0d70*/  ISETP.NE.U32.AND P0, PT, R4, RZ, PT ;  /* 0x000000ff0400720c */ /* 0x004fc80003f05070 */
[----:B------:R-:W-:-:S13]  /*0d80*/  ISETP.NE.AND.EX P0, PT, R5, RZ, PT, P0 ;  /* 0x000000ff0500720c */ /* 0x000fda0003f05300 */
[----:B------:R-:W-:Y:S05]  /*0d90*/  @!P0 BRA `(.L_x_10) ;  /* 0x0000000000088947 */ /* 0x000fea0003800000 */
[----:B-1----:R0:W5:Y:S01]  /*0da0*/  LD.E R155, desc[UR36][R4.64] ;  /* 0x00000024049b7980 */ /* 0x002162000c101900 */
[----:B------:R-:W-:Y:S05]  /*0db0*/  BRA `(.L_x_11) ;  /* 0x0000000000247947 */ /* 0x000fea0003800000 */
.L_x_10:
[----:B------:R-:W-:Y:S02]  /*0dc0*/  ULDC.64 UR4, c[0x0][0x590] ;  /* 0x0001640000047ab9 */ /* 0x000fe40000000a00 */
[----:B------:R-:W-:-:S04]  /*0dd0*/  ISETP.NE.U32.AND P0, PT, RZ, UR4, PT ;  /* 0x00000004ff007c0c */ /* 0x000fc8000bf05070 */
[----:B------:R-:W-:-:S13]  /*0de0*/  ISETP.NE.AND.EX P0, PT, RZ, UR5, PT, P0 ;  /* 0x00000005ff007c0c */ /* 0x000fda000bf05300 */
[----:B------:R-:W-:Y:S05]  /*0df0*/  @!P0 BRA `(.L_x_12) ;  /* 0x00000000000c8947 */ /* 0x000fea0003800000 */
[----:B0-----:R-:W1:Y:S02]  /*0e00*/  LDC.64 R4, c[0x0][0x590] ;  /* 0x00016400ff047b82 */ /* 0x001e640000000a00 */
[----:B-1----:R1:W5:Y:S01]  /*0e10*/  LDG.E R155, desc[UR36][R4.64] ;  /* 0x00000024049b7981 */ /* 0x002362000c1e1900 */
[----:B------:R-:W-:Y:S05]  /*0e20*/  BRA `(.L_x_11) ;  /* 0x0000000000087947 */ /* 0x000fea0003800000 */
.L_x_12:
[----:B------:R-:W-:Y:S02]  /*0e30*/  ULDC UR4, c[0x0][0x584] ;  /* 0x0001610000047ab9 */ /* 0x000fe40000000800 */
[----:B-1----:R-:W-:-:S07]  /*0e40*/  IMAD.U32 R155, RZ, RZ, UR4 ;  /* 0x00000004ff9b7e24 */ /* 0x002fce000f8e00ff */
.L_x_11:
[----:B------:R-:W-:-:S13]  /*0e50*/  LOP3.LUT P0, RZ, R0, 0xff, RZ, 0xc0, !PT ;  /* 0x000000ff00ff7812 */ /* 0x000fda000780c0ff */
[----:B------:R-:W-:Y:S05]  /*0e60*/  @!P0 EXIT ;  /* 0x000000000000894d */ /* 0x000fea0003800000 */
[----:B------:R-:W-:Y:S01]  /*0e70*/  ULDC UR4, c[0x0][0x28c] ;  /* 0x0000a30000047ab9 */ /* 0x000fe20000000800 */
[----:B------:R-:W-:Y:S01]  /*0e80*/  LOP3.LUT R160, R19, 0x1, RZ, 0xfc, !PT ;  /* 0x0000000113a07812 */ /* 0x000fe200078efcff */
[----:B------:R-:W-:Y:S01]  /*0e90*/  UIADD3 UR4, UR4, 0x1f, URZ ;  /* 0x0000001f04047890 */ /* 0x000fe2000fffe03f */
[----:B------:R-:W-:Y:S01]  /*0ea0*/  UMOV UR38, URZ ;  /* 0x0000003f00267c82 */ /* 0x000fe20008000000 */
[----:B------:R-:W-:Y:S02]  /*0eb0*/  UMOV UR39, URZ ;  /* 0x0000003f00277c82 */ /* 0x000fe40008000000 */
[----:B------:R-:W-:-:S04]  /*0ec0*/  USHF.R.S32.HI UR5, URZ, 0x1f, UR4 ;  /* 0x0000001f3f057899 */ /* 0x000fc80008011404 */
[----:B------:R-:W-:-:S04]  /*0ed0*/  ULEA.HI UR5, UR5, UR4, URZ, 0x5 ;  /* 0x0000000405057291 */ /* 0x000fc8000f8f283f */
[----:B------:R-:W-:-:S12]  /*0ee0*/  USHF.R.S32.HI UR40, URZ, 0x5, UR5 ;  /* 0x000000053f287899 */ /* 0x000fd80008011405 */
.L_x_286:
[----:B------:R-:W-:Y:S01]  /*0ef0*/  LOP3.LUT R0, R18, 0x80, RZ, 0xc0, !PT ;  /* 0x0000008012007812 */ /* 0x000fe200078ec0ff */
[----:B--2---:R-:W2:Y:S01]  /*0f00*/  S2UR UR7, SR_CgaCtaId ;  /* 0x00000000000779c3 */ /* 0x004ea20000008800 */
[----:B------:R-:W-:Y:S02]  /*0f10*/  UMOV UR6, 0x400 ;  /* 0x0000040000067882 */ /* 0x000fe40000000000 */
[----:B------:R-:W-:-:S06]  /*0f20*/  SHF.R.U32.HI R0, RZ, 0x7, R0 ;  /* 0x00000007ff007819 */ /* 0x000fcc0000011600 */
[----:B---3--:R-:W3:Y:S01]  /*0f30*/  SHFL.IDX PT, R0, R0, RZ, 0x1f ;  /* 0x00001fff00007589 */ /* 0x008ee200000e0000 */
[----:B--2---:R-:W-:Y:S01]  /*0f40*/  ULEA UR42, UR7, UR6, 0x18 ;  /* 0x00000006072a7291 */ /* 0x004fe2000f8ec03f */
[----:B---3--:R-:W-:-:S13]  /*0f50*/  R2UR UR4, R0 ;  /* 0x00000000000472ca */ /* 0x008fda00000e0000 */
[----:B------:R-:W-:-:S04]  /*0f60*/  ULEA.HI UR5, UR4, UR4, URZ, 0x1 ;  /* 0x0000000404057291 */ /* 0x000fc8000f8f083f */
[----:B------:R-:W-:-:S04]  /*0f70*/  ULOP3.LUT UR5, UR5, 0x7fffe, URZ, 0xc0, !UPT ;  /* 0x0007fffe05057892 */ /* 0x000fc8000f8ec03f */
[----:B------:R-:W-:-:S03]  /*0f80*/  UIADD3 UR5, UR4, -UR5, URZ ;  /* 0x8000000504057290 */ /* 0x000fc6000fffe03f */
[----:B------:R-:W-:Y:S01]  /*0f90*/  ULDC UR4, c[0x0][0x28c] ;  /* 0x0000a30000047ab9 */ /* 0x000fe20000000800 */
[----:B------:R-:W-:Y:S01]  /*0fa0*/  ULEA UR5, UR5, UR42, 0xd ;  /* 0x0000002a05057291 */ /* 0x000fe2000f8e683f */
[----:B------:R-:W-:-:S03]  /*0fb0*/  ISETP.LT.AND P0, PT, RZ, UR4, PT ;  /* 0x00000004ff007c0c */ /* 0x000fc6000bf01270 */
[----:B------:R-:W-:-:S04]  /*0fc0*/  UIADD3 UR5, UR5, 0x100, URZ ;  /* 0x0000010005057890 */ /* 0x000fc8000fffe03f */
[----:B------:R-:W-:-:S04]  /*0fd0*/  USHF.R.U32.HI UR5, URZ, 0x4, UR5 ;  /* 0x000000043f057899 */ /* 0x000fc80008011605 */
[----:B------:R-:W-:Y:S02]  /*0fe0*/  ULOP3.LUT UR41, UR5, 0x3fff, URZ, 0xc0, !UPT ;  /* 0x00003fff05297892 */ /* 0x000fe4000f8ec03f */
[----:B-1--4-:R-:W-:Y:S10]  /*0ff0*/  @P0 BRA `(.L_x_13) ;  /* 0x0000000000400947 */ /* 0x012ff40003800000 */
[----:B------:R-:W-:Y:S01]  /*1000*/  MOV R0, 0x0 ;  /* 0x0000000000007802 */ /* 0x000fe20000000f00 */
[----:B------:R-:W-:Y:S01]  /*1010*/  ULDC.64 UR4, c[0x4][0x68] ;  /* 0x01001a0000047ab9 */ /* 0x000fe20000000a00 */
[----:B------:R-:W-:Y:S01]  /*1020*/  ULDC.64 UR6, c[0x4][0x8] ;  /* 0x0100020000067ab9 */ /* 0x000fe20000000a00 */
[----:B01----:R-:W-:Y:S01]  /*1030*/  IMAD.U32 R4, RZ, RZ, UR4 ;  /* 0x00000004ff047e24 */ /* 0x003fe2000f8e00ff */
[----:B------:R0:W1:Y:S01]  /*1040*/  LDC.64 R14, c[0x4][R0] ;  /* 0x01000000000e7b82 */ /* 0x0000620000000a00 */
[----:B------:R-:W-:Y:S01]  /*1050*/  IMAD.U32 R5, RZ, RZ, UR5 ;  /* 0x00000005ff057e24 */ /* 0x000fe2000f8e00ff */
[----:B------:R-:W-:Y:S01]  /*1060*/  ULDC.64 UR4, c[0x4][0x70] ;  /* 0x01001c0000047ab9 */ /* 0x000fe20000000a00 */
[----:B------:R-:W-:Y:S02]  /*1070*/  IMAD.U32 R10, RZ, RZ, UR6 ;  /* 0x00000006ff0a7e24 */ /* 0x000fe4000f8e00ff */
[----:B------:R-:W-:Y:S02]  /*1080*/  IMAD.U32 R6, RZ, RZ, UR4 ;  /* 0x00000004ff067e24 */ /* 0x000fe4000f8e00ff */
[----:B------:R-:W-:-:S02]  /*1090*/  IMAD.U32 R7, RZ, RZ, UR5 ;  /* 0x00000005ff077e24 */ /* 0x000fc4000f8e00ff */
[----:B------:R-:W-:Y:S02]  /*10a0*/  IMAD.U32 R11, RZ, RZ, UR7 ;  /* 0x00000007ff0b7e24 */ /* 0x000fe4000f8e00ff */
[----:B------:R-:W-:Y:S02]  /*10b0*/  IMAD.MOV.U32 R8, RZ, RZ, 0x1e1 ;  /* 0x000001e1ff087424 */ /* 0x000fe400078e00ff */
[----:B------:R-:W-:Y:S02]  /*10c0*/  IMAD.MOV.U32 R12, RZ, RZ, 0x1 ;  /* 0x00000001ff0c7424 */ /* 0x000fe400078e00ff */
[----:B0-----:R-:W-:-:S07]  /*10d0*/  IMAD.MOV.U32 R13, RZ, RZ, RZ ;  /* 0x000000ffff0d7224 */ /* 0x001fce00078e00ff */
[----:B------:R-:W-:-:S07]  /*10e0*/  LEPC R20, `(.L_x_13) ;  /* 0x000000001014794e */ /* 0x000fce0000000000 */
[----:B-1---5:R-:W-:Y:S05]  /*10f0*/  CALL.ABS.NOINC R14 ;  /* 0x000000000e007343 */ /* 0x022fea0003c00000 */
.L_x_13:
[----:B------:R-:W-:-:S13]  /*1100*/  ISETP.NE.AND P0, PT, R160, 0x3, PT ;  /* 0x00000003a000780c */ /* 0x000fda0003f05270 */
[----:B------:R-:W-:Y:S05]  /*1110*/  @!P0 BRA `(.L_x_14) ;  /* 0x0000000000048947 */ /* 0x000fea0003800000 */
[----:B------:R-:W-:Y:S01]  /*1120*/  BPT.TRAP 0x1 ;  /* 0x000000040000795c */ /* 0x000fe20000300000 */
.L_x_14:
[----:B------:R-:W-:Y:S02]  /*1130*/  IMAD.U32 R3, RZ, RZ, UR39 ;  /* 0x00000027ff037e24 */ /* 0x000fe4000f8e00ff */
[----:B------:R-:W-:-:S03]  /*1140*/  IMAD.U32 R0, RZ, RZ, UR38 ;  /* 0x00000026ff007e24 */ /* 0x000fc6000f8e00ff */
[----:B------:R-:W-:Y:S02]  /*1150*/  LEA R3, R3, UR42, 0x3 ;  /* 0x0000002a03037c11 */ /* 0x000fe4000f8e18ff */
[----:B------:R-:W-:-:S04]  /*1160*/  SHF.L.U32 R0, R0, 0x1f, RZ ;  /* 0x0000001f00007819 */ /* 0x000fc800000006ff */
[----:B------:R2:W3:Y:S01]  /*1170*/  SYNCS.PHASECHK.TRANS64.TRYWAIT P1, [R3+URZ], R0 ;  /* 0x00000000030075a7 */ /* 0x0004e2000802017f */
[----:B------:R-:W-:Y:S05]  /*1180*/  @!P0 BRA `(.L_x_15) ;  /* 0x0000000000048947 */ /* 0x000fea0003800000 */
[----:B------:R-:W-:Y:S01]  /*1190*/  BPT.TRAP 0x1 ;  /* 0x000000040000795c */ /* 0x000fe20000300000 */
.L_x_15:
[----:B---3--:R-:W-:Y:S05]  /*11a0*/  @P1 BRA `(.L_x_16) ;  /* 0x0000000000081947 */ /* 0x008fea0003800000 */
[----:B------:R-:W3:Y:S02]  /*11b0*/  SYNCS.PHASECHK.TRANS64.TRYWAIT P1, [R3+URZ], R0 ;  /* 0x00000000030075a7 */ /* 0x000ee4000802017f */
[----:B---3--:R-:W-:Y:S05]  /*11c0*/  @!P1 BRA `(.L_x_17) ;  /* 0x0000008800949947 */ /* 0x008fea0003800000 */
.L_x_16:
[----:B------:R-:W-:-:S04]  /*11d0*/  UISETP.LT.AND UP0, UPT, UR40, 0x1, UPT ;  /* 0x000000012800788c */ /* 0x000fc8000bf01270 */
[----:B------:R-:W-:-:S04]  /*11e0*/  USEL UR4, UR40, 0x1, UP0 ;  /* 0x0000000128047887 */ /* 0x000fc80008000000 */
[----:B------:R-:W-:-:S06]  /*11f0*/  UIADD3 UR4, UR40, -UR4, URZ ;  /* 0x8000000428047290 */ /* 0x000fcc000fffe03f */
[----:B--23--:R-:W-:Y:S01]  /*1200*/  IMAD.U32 R0, RZ, RZ, UR4 ;  /* 0x00000004ff007e24 */ /* 0x00cfe2000f8e00ff */
[----:B------:R-:W-:Y:S05]  /*1210*/  WARPSYNC.ALL ;  /* 0x0000000000007948 */ /* 0x000fea0003800000 */
[----:B------:R-:W-:Y:S01]  /*1220*/  ISETP.GE.AND P1, PT, R0, 0x1, PT ;  /* 0x000000010000780c */ /* 0x000fe20003f26270 */
[----:B------:R-:W-:Y:S01]  /*1230*/  UIADD3 UR4, UR42, 0x8100, URZ ;  /* 0x000081002a047890 */ /* 0x000fe2000fffe03f */
[----:B------:R-:W-:Y:S01]  /*1240*/  WARPGROUP.ARRIVE ;  /* 0x00000000000079c5 */ /* 0x000fe20000000000 */
[----:B------:R-:W-:Y:S01]  /*1250*/  UMOV UR9, 0x40000040 ;  /* 0x4000004000097882 */ /* 0x000fe20000000000 */
[----:B------:R-:W-:Y:S01]  /*1260*/  UMOV UR11, 0x40000040 ;  /* 0x40000040000b7882 */ /* 0x000fe20000000000 */
[----:B------:R-:W-:-:S04]  /*1270*/  USHF.R.U32.HI UR4, URZ, 0x4, UR4 ;  /* 0x000000043f047899 */ /* 0x000fc80008011604 */
[----:B------:R-:W-:Y:S02]  /*1280*/  ULOP3.LUT UR5, UR4, 0x3fff, URZ, 0xc0, !UPT ;  /* 0x00003fff04057892 */ /* 0x000fe4000f8ec03f */
[----:B------:R-:W-:Y:S02]  /*1290*/  ULOP3.LUT UR4, UR41, 0x10000, URZ, 0xfc, !UPT ;  /* 0x0001000029047892 */ /* 0x000fe4000f8efc3f */
[----:B------:R-:W-:Y:S02]  /*12a0*/  ULOP3.LUT UR5, UR5, 0x10000, URZ, 0xfc, !UPT ;  /* 0x0001000005057892 */ /* 0x000fe4000f8efc3f */
[----:B------:R-:W-:Y:S02]  /*12b0*/  ULEA UR6, UR39, UR4, 0xa ;  /* 0x0000000427067291 */ /* 0x000fe4000f8e503f */
[----:B------:R-:W-:-:S05]  /*12c0*/  ULEA UR7, UR39, UR5, 0xb ;  /* 0x0000000527077291 */ /* 0x000fca000f8e583f */
[----:B------:R-:W-:Y:S02]  /*12d0*/  UMOV UR8, UR6 ;  /* 0x0000000600087c82 */ /* 0x000fe40008000000 */
[----:B------:R-:W-:Y:S02]  /*12e0*/  UMOV UR10, UR7 ;  /* 0x00000007000a7c82 */ /* 0x000fe40008000000 */
[----:B------:R-:W-:Y:S01]  /*12f0*/  HGMMA.64x256x8.F32.TF32 R24, gdesc[UR8], RZ, !UPT, gsb0 ;  /* 0x07e00000081879f0 */ /* 0x000fe2000c0028ff */
[----:B------:R-:W-:Y:S02]  /*1300*/  UIADD3 UR8, UR6, 0x2, URZ ;  /* 0x0000000206087890 */ /* 0x000fe4000fffe03f */
[----:B------:R-:W-:Y:S01]  /*1310*/  UIADD3 UR10, UR7, 0x2, URZ ;  /* 0x00000002070a7890 */ /* 0x000fe2000fffe03f */
[----:B------:R-:W-:Y:S01]  /*1320*/  UMOV UR9, 0x40000040 ;  /* 0x4000004000097882 */ /* 0x000fe20000000000 */
[----:B------:R-:W-:Y:S01]  /*1330*/  UMOV UR11, 0x40000040 ;  /* 0x40000040000b7882 */ /* 0x000fe20000000000 */
[----:B------:R-:W-:-:S02]  /*1340*/  WARPGROUP.DEPBAR.LE gsb0, 0x0 ;  /* 0x00008000000079c5 */ /* 0x000fc40000010000 */
[----:B------:R-:W-:-:S15]  /*1350*/  WARPGROUP.ARRIVE ;  /* 0x00000000000079c5 */ /* 0x000fde0000000000 */
[----:B------:R-:W-:-:S05]  /*1360*/  NOP ;  /* 0x0000000000007918 */ /* 0x000fca0000000000 */
[----:B------:R-:W-:Y:S01]  /*1370*/  HGMMA.64x256x8.F32.TF32 R24, gdesc[UR8], R24, gsb0 ;  /* 0x07e00000081879f0 */ /* 0x000fe20008002818 */
[----:B------:R-:W-:Y:S02]  /*1380*/  UIADD3 UR8, UR6, 0x4, URZ ;  /* 0x0000000406087890 */ /* 0x000fe4000fffe03f */
[----:B------:R-:W-:Y:S01]  /*1390*/  UIADD3 UR10, UR7, 0x4, URZ ;  /* 0x00000004070a7890 */ /* 0x000fe2000fffe03f */
[----:B------:R-:W-:Y:S01]  /*13a0*/  UMOV UR9, 0x40000040 ;  /* 0x4000004000097882 */ /* 0x000fe20000000000 */
[----:B------:R-:W-:Y:S01]  /*13b0*/  UMOV UR11, 0x40000040 ;  /* 0x40000040000b7882 */ /* 0x000fe20000000000 */
[----:B------:R-:W-:Y:S02]  /*13c0*/  WARPGROUP.DEPBAR.LE gsb0, 0x0 ;  /* 0x00008000000079c5 */ /* 0x000fe40000010000 */
        /* <DEDUP_REMOVED lines=10> */
[----:B------:R-:W-:Y:S03]  /*1470*/  HGMMA.64x256x8.F32.TF32 R24, gdesc[UR8], R24, gsb0 ;  /* 0x07e00000081879f0 */ /* 0x000fe60008002818 */
[----:B------:R-:W-:Y:S02]  /*1480*/  WARPGROUP.DEPBAR.LE gsb0, 0x0 ;  /* 0x00008000000079c5 */ /* 0x000fe40000010000 */
[----:B------:R-:W-:Y:S05]  /*1490*/  @!P1 BRA `(.L_x_18) ;  /* 0x0000000400249947 */ /* 0x000fea0003800000 */
[----:B------:R-:W-:-:S04]  /*14a0*/  UIADD3 UR6, UR39, 0x1, URZ ;  /* 0x0000000127067890 */ /* 0x000fc8000fffe03f */
[----:B------:R-:W-:-:S04]  /*14b0*/  UISETP.NE.AND UP0, UPT, UR6, 0x2, UPT ;  /* 0x000000020600788c */ /* 0x000fc8000bf05270 */
[----:B------:R-:W-:Y:S02]  /*14c0*/  USEL UR7, URZ, 0x1, UP0 ;  /* 0x000000013f077887 */ /* 0x000fe40008000000 */
[----:B------:R-:W-:Y:S02]  /*14d0*/  USEL UR6, UR6, URZ, UP0 ;  /* 0x0000003f06067287 */ /* 0x000fe40008000000 */
[----:B------:R-:W-:-:S06]  /*14e0*/  ULOP3.LUT UR7, UR38, UR7, URZ, 0x3c, !UPT ;  /* 0x0000000726077292 */ /* 0x000fcc000f8e3c3f */
[----:B01----:R-:W-:Y:S01]  /*14f0*/  IMAD.U32 R5, RZ, RZ, UR7 ;  /* 0x00000007ff057e24 */ /* 0x003fe2000f8e00ff */
[----:B------:R-:W-:-:S06]  /*1500*/  UMOV UR7, UR39 ;  /* 0x0000002700077c82 */ /* 0x000fcc0008000000 */
.L_x_25:
[----:B01----:R-:W-:Y:S05]  /*1510*/  @!P0 BRA `(.L_x_19) ;  /* 0x0000000000048947 */ /* 0x003fea0003800000 */
[----:B------:R-:W-:Y:S01]  /*1520*/  BPT.TRAP 0x1 ;  /* 0x000000040000795c */ /* 0x000fe20000300000 */
.L_x_19:
[----:B------:R-:W0:Y:S01]  /*1530*/  S2UR UR9, SR_CgaCtaId ;  /* 0x00000000000979c3 */ /* 0x000e220000008800 */
[----:B------:R-:W-:Y:S01]  /*1540*/  UMOV UR8, 0x400 ;  /* 0x0000040000087882 */ /* 0x000fe20000000000 */
[----:B------:R-:W-:Y:S01]  /*1550*/  SHF.L.U32 R3, R5, 0x1f, RZ ;  /* 0x0000001f05037819 */ /* 0x000fe200000006ff */
[----:B0-----:R-:W-:-:S04]  /*1560*/  ULEA UR14, UR9, UR8, 0x18 ;  /* 0x00000008090e7291 */ /* 0x001fc8000f8ec03f */
[----:B------:R-:W-:-:S09]  /*1570*/  ULEA UR8, UR6, UR14, 0x3 ;  /* 0x0000000e06087291 */ /* 0x000fd2000f8e183f */
[----:B------:R0:W1:Y:S01]  /*1580*/  SYNCS.PHASECHK.TRANS64.TRYWAIT P1, [UR8], R3 ;  /* 0x00000003ff0075a7 */ /* 0x0000620008020148 */
[----:B------:R-:W-:Y:S05]  /*1590*/  @!P0 BRA `(.L_x_20) ;  /* 0x0000000000048947 */ /* 0x000fea0003800000 */
[----:B------:R-:W-:Y:S01]  /*15a0*/  BPT.TRAP 0x1 ;  /* 0x000000040000795c */ /* 0x000fe20000300000 */
.L_x_20:
[----:B-1----:R-:W-:Y:S05]  /*15b0*/  @P1 BRA `(.L_x_21) ;  /* 0x0000000000081947 */ /* 0x002fea0003800000 */
[----:B------:R-:W1:Y:S02]  /*15c0*/  SYNCS.PHASECHK.TRANS64.TRYWAIT P1, [UR8], R3 ;  /* 0x00000003ff0075a7 */ /* 0x000e640008020148 */
[----:B-1----:R-:W-:Y:S05]  /*15d0*/  @!P1 BRA `(.L_x_22) ;  /* 0x0000008400a49947 */ /* 0x002fea0003800000 */
.L_x_21:
[----:B------:R-:W-:Y:S01]  /*15e0*/  ULEA UR12, UR6, UR4, 0xa ;  /* 0x00000004060c7291 */ /* 0x000fe2000f8e503f */
[----:B------:R-:W-:Y:S01]  /*15f0*/  WARPGROUP.ARRIVE ;  /* 0x00000000000079c5 */ /* 0x000fe20000000000 */
[----:B------:R-:W-:Y:S01]  /*1600*/  ULEA UR13, UR6, UR5, 0xb ;  /* 0x00000005060d7291 */ /* 0x000fe2000f8e583f */
[----:B------:R-:W-:Y:S01]  /*1610*/  UMOV UR9, 0x40000040 ;  /* 0x4000004000097882 */ /* 0x000fe20000000000 */
[----:B------:R-:W-:-:S03]  /*1620*/  UMOV UR11, 0x40000040 ;  /* 0x40000040000b7882 */ /* 0x000fc60000000000 */
[----:B------:R-:W-:Y:S02]  /*1630*/  UMOV UR8, UR12 ;  /* 0x0000000c00087c82 */ /* 0x000fe40008000000 */
[----:B------:R-:W-:Y:S02]  /*1640*/  UMOV UR10, UR13 ;  /* 0x0000000d000a7c82 */ /* 0x000fe40008000000 */
[----:B------:R-:W-:Y:S01]  /*1650*/  HGMMA.64x256x8.F32.TF32 R24, gdesc[UR8], R24, gsb0 ;  /* 0x07e00000081879f0 */ /* 0x000fe20008002818 */
        /* <DEDUP_REMOVED lines=26> */
[----:B------:R-:W-:Y:S01]  /*1800*/  BPT.TRAP 0x1 ;  /* 0x000000040000795c */ /* 0x000fe20000300000 */
.L_x_23:
[----:B------:R-:W-:Y:S01]  /*1810*/  ULEA UR8, UR7, UR14, 0x3 ;  /* 0x0000000e07087291 */ /* 0x000fe2000f8e183f */
[----:B------:R-:W-:-:S03]  /*1820*/  ISETP.GT.U32.AND P1, PT, R19, 0x1, PT ;  /* 0x000000011300780c */ /* 0x000fc60003f24070 */
[----:B------:R-:W-:-:S04]  /*1830*/  UIADD3 UR8, UR8, 0x10, URZ ;  /* 0x0000001008087890 */ /* 0x000fc8000fffe03f */
[----:B------:R-:W-:-:S09]  /*1840*/  UPRMT UR8, URZ, 0x654, UR8 ;  /* 0x000006543f087896 */ /* 0x000fd20008000008 */
[----:B------:R-:W-:Y:S01]  /*1850*/  SYNCS.ARRIVE.TRANS64.RED.A1T0 RZ, [UR8], RZ ;  /* 0x000000ffffff79a7 */ /* 0x000fe20008100408 */
[----:B------:R-:W-:Y:S05]  /*1860*/  @P1 BRA `(.L_x_24) ;  /* 0x0000000000041947 */ /* 0x000fea0003800000 */
[----:B------:R-:W-:Y:S01]  /*1870*/  BPT.TRAP 0x1 ;  /* 0x000000040000795c */ /* 0x000fe20000300000 */
.L_x_24:
[----:B------:R-:W-:Y:S01]  /*1880*/  UIADD3 UR6, UR6, 0x1, URZ ;  /* 0x0000000106067890 */ /* 0x000fe2000fffe03f */
[C---:B------:R-:W-:Y:S01]  /*1890*/  ISETP.GT.AND P1, PT, R0.reuse, 0x1, PT ;  /* 0x000000010000780c */ /* 0x040fe20003f24270 */
[----:B------:R-:W-:Y:S01]  /*18a0*/  UIADD3 UR7, UR7, 0x1, URZ ;  /* 0x0000000107077890 */ /* 0x000fe2000fffe03f */
[----:B------:R-:W-:Y:S01]  /*18b0*/  VIADD R0, R0, 0xffffffff ;  /* 0xffffffff00007836 */ /* 0x000fe20000000000 */
[----:B------:R-:W-:Y:S02]  /*18c0*/  UISETP.NE.AND UP0, UPT, UR6, 0x2, UPT ;  /* 0x000000020600788c */ /* 0x000fe4000bf05270 */
[----:B------:R-:W-:Y:S02]  /*18d0*/  UISETP.NE.AND UP1, UPT, UR7, 0x2, UPT ;  /* 0x000000020700788c */ /* 0x000fe4000bf25270 */
[----:B------:R-:W-:Y:S02]  /*18e0*/  USEL UR8, URZ, 0x1, UP0 ;  /* 0x000000013f087887 */ /* 0x000fe40008000000 */
[----:B------:R-:W-:-:S02]  /*18f0*/  USEL UR6, UR6, URZ, UP0 ;  /* 0x0000003f06067287 */ /* 0x000fc40008000000 */
[----:B------:R-:W-:Y:S02]  /*1900*/  USEL UR7, UR7, URZ, UP1 ;  /* 0x0000003f07077287 */ /* 0x000fe40008800000 */
[----:B------:R-:W-:Y:S01]  /*1910*/  LOP3.LUT R5, R5, UR8, RZ, 0x3c, !PT ;  /* 0x0000000805057c12 */ /* 0x000fe2000f8e3cff */
[----:B------:R-:W-:Y:S09]  /*1920*/  @P1 BRA `(.L_x_25) ;  /* 0xfffffff800f81947 */ /* 0x000ff2000383ffff */
.L_x_18:
[----:B------:R-:W2:Y:S02]  /*1930*/  LDC R0, c[0x0][0x28c] ;  /* 0x0000a300ff007b82 */ /* 0x000ea40000000800 */
[----:B--2---:R-:W-:-:S13]  /*1940*/  ISETP.GE.AND P1, PT, R0, 0x1, PT ;  /* 0x000000010000780c */ /* 0x004fda0003f26270 */
[----:B------:R-:W-:Y:S05]  /*1950*/  @!P1 BRA `(.L_x_26) ;  /* 0x0000000000409947 */ /* 0x000fea0003800000 */
[----:B------:R-:W-:Y:S05]  /*1960*/  @!P0 BRA `(.L_x_27) ;  /* 0x0000000000048947 */ /* 0x000fea0003800000 */
[----:B------:R-:W-:Y:S01]  /*1970*/  BPT.TRAP 0x1 ;  /* 0x000000040000795c */ /* 0x000fe20000300000 */
.L_x_27:
[----:B------:R-:W2:Y:S01]  /*1980*/  S2UR UR6, SR_CgaCtaId ;  /* 0x00000000000679c3 */ /* 0x000ea20000008800 */
[----:B------:R-:W-:Y:S01]  /*1990*/  UISETP.LT.AND UP0, UPT, UR40, 0x1, UPT ;  /* 0x000000012800788c */ /* 0x000fe2000bf01270 */
[----:B------:R-:W-:Y:S01]  /*19a0*/  ISETP.GT.U32.AND P0, PT, R19, 0x1, PT ;  /* 0x000000011300780c */ /* 0x000fe20003f04070 */
[----:B------:R-:W-:Y:S02]  /*19b0*/  UMOV UR5, 0x400 ;  /* 0x0000040000057882 */ /* 0x000fe40000000000 */
[----:B------:R-:W-:-:S04]  /*19c0*/  USEL UR4, UR40, 0x1, UP0 ;  /* 0x0000000128047887 */ /* 0x000fc80008000000 */
[----:B------:R-:W-:-:S04]  /*19d0*/  UIADD3 UR4, UR39, UR40, -UR4 ;  /* 0x0000002827047290 */ /* 0x000fc8000fffe804 */
[----:B------:R-:W-:-:S04]  /*19e0*/  USHF.L.U32 UR4, UR4, 0x3, URZ ;  /* 0x0000000304047899 */ /* 0x000fc8000800063f */
[----:B------:R-:W-:Y:S02]  /*19f0*/  ULOP3.LUT UR4, UR4, 0x8, URZ, 0xc0, !UPT ;  /* 0x0000000804047892 */ /* 0x000fe4000f8ec03f */
[----:B--2---:R-:W-:-:S04]  /*1a00*/  ULEA UR5, UR6, UR5, 0x18 ;  /* 0x0000000506057291 */ /* 0x004fc8000f8ec03f */
[----:B------:R-:W-:-:S04]  /*1a10*/  UIADD3 UR4, UR5, 0x10, UR4 ;  /* 0x0000001005047890 */ /* 0x000fc8000fffe004 */
[----:B------:R-:W-:-:S09]  /*1a20*/  UPRMT UR4, URZ, 0x654, UR4 ;  /* 0x000006543f047896 */ /* 0x000fd20008000004 */
[----:B------:R-:W-:Y:S01]  /*1a30*/  SYNCS.ARRIVE.TRANS64.RED.A1T0 RZ, [UR4], RZ ;  /* 0x000000ffffff79a7 */ /* 0x000fe20008100404 */
[----:B------:R-:W-:Y:S05]  /*1a40*/  @P0 BRA `(.L_x_26) ;  /* 0x0000000000040947 */ /* 0x000fea0003800000 */
[----:B------:R-:W-:Y:S01]  /*1a50*/  BPT.TRAP 0x1 ;  /* 0x000000040000795c */ /* 0x000fe20000300000 */
.L_x_26:
[----:B------:R-:W2:Y:S01]  /*1a60*/  LDC R7, c[0x0][0x288] ;  /* 0x0000a200ff077b82 */ /* 0x000ea20000000800 */
[----:B01----:R-:W-:Y:S01]  /*1a70*/  SHF.R.U32.HI R3, RZ, 0x2, R18 ;  /* 0x00000002ff037819 */ /* 0x003fe20000011612 */
[----:B------:R-:W-:Y:S01]  /*1a80*/  UIADD3 UR39, UR40, UR39, URZ ;  /* 0x0000002728277290 */ /* 0x000fe2000fffe03f */
[C---:B------:R-:W-:Y:S01]  /*1a90*/  LOP3.LUT R4, R18.reuse, 0x60, RZ, 0xc0, !PT ;  /* 0x0000006012047812 */ /* 0x040fe200078ec0ff */
[----:B------:R-:W-:Y:S01]  /*1aa0*/  ULDC UR8, c[0x0][0x284] ;  /* 0x0000a10000087ab9 */ /* 0x000fe20000000800 */
[----:B------:R-:W-:Y:S01]  /*1ab0*/  LOP3.LUT R3, R3, 0x7, RZ, 0xc0, !PT ;  /* 0x0000000703037812 */ /* 0x000fe200078ec0ff */
[----:B------:R-:W-:Y:S01]  /*1ac0*/  USHF.R.U32.HI UR4, URZ, 0x1, UR39 ;  /* 0x000000013f047899 */ /* 0x000fe20008011627 */
[----:B------:R-:W-:Y:S01]  /*1ad0*/  SHF.R.U32.HI R10, RZ, 0x1, R4 ;  /* 0x00000001ff0a7819 */ /* 0x000fe20000011604 */
[----:B------:R-:W-:Y:S01]  /*1ae0*/  IMAD.SHL.U32 R4, R18, 0x2, RZ ;  /* 0x0000000212047824 */ /* 0x000fe200078e00ff */
[----:B------:R-:W-:Y:S01]  /*1af0*/  LOP3.LUT R0, R22, 0x1, RZ, 0xc0, !PT ;  /* 0x0000000116007812 */ /* 0x000fe200078ec0ff */
[----:B------:R-:W-:Y:S01]  /*1b00*/  ULOP3.LUT UR4, UR4, 0x1, URZ, 0xc0, !UPT ;  /* 0x0000000104047892 */ /* 0x000fe2000f8ec03f */
[----:B------:R-:W-:Y:S01]  /*1b10*/  IADD3 R5, RZ, -R10, -R3 ;  /* 0x8000000aff057210 */ /* 0x000fe20007ffe803 */
[----:B------:R-:W-:Y:S01]  /*1b20*/  UISETP.GT.U32.AND UP1, UPT, UR39, 0x1, UPT ;  /* 0x000000012700788c */ /* 0x000fe2000bf24070 */
[----:B------:R-:W-:Y:S01]  /*1b30*/  LOP3.LUT R9, R4, 0x6, RZ, 0xc0, !PT ;  /* 0x0000000604097812 */ /* 0x000fe200078ec0ff */
[C---:B------:R-:W-:Y:S01]  /*1b40*/  IMAD.SHL.U32 R6, R0.reuse, 0x40, RZ ;  /* 0x0000004000067824 */ /* 0x040fe200078e00ff */
[----:B------:R-:W-:Y:S01]  /*1b50*/  UISETP.NE.U32.AND UP0, UPT, UR4, 0x1, UPT ;  /* 0x000000010400788c */ /* 0x000fe2000bf05070 */
[----:B------:R-:W-:Y:S01]  /*1b60*/  IMAD R11, R0, -0x40, R5 ;  /* 0xffffffc0000b7824 */ /* 0x000fe200078e0205 */
[----:B------:R-:W-:Y:S01]  /*1b70*/  LOP3.LUT R0, R18, 0x3, RZ, 0xc0, !PT ;  /* 0x0000000312007812 */ /* 0x000fe200078ec0ff */
[----:B------:R-:W-:Y:S01]  /*1b80*/  ULDC.64 UR6, c[0x0][0x5d0] ;  /* 0x0001740000067ab9 */ /* 0x000fe20000000a00 */
[----:B------:R-:W-:Y:S01]  /*1b90*/  PRMT R8, R9, 0x6540, R152 ;  /* 0x0000654009087816 */ /* 0x000fe20000000098 */
[----:B------:R-:W-:Y:S01]  /*1ba0*/  IMAD.SHL.U32 R152, R152, 0x100, RZ ;  /* 0x0000010098987824 */ /* 0x000fe200078e00ff */
[----:B------:R-:W-:Y:S01]  /*1bb0*/  SHF.R.S32.HI R21, RZ, 0x1f, R23 ;  /* 0x0000001fff157819 */ /* 0x000fe20000011417 */
[----:B------:R-:W-:Y:S01]  /*1bc0*/  UISETP.LT.U32.AND UP1, UPT, UR40, 0x2, UP1 ;  /* 0x000000022800788c */ /* 0x000fe20008f21070 */
[----:B------:R-:W-:Y:S01]  /*1bd0*/  SHF.R.S32.HI R9, RZ, 0x1f, R8 ;  /* 0x0000001fff097819 */ /* 0x000fe20000011408 */
[----:B--2---:R-:W-:Y:S01]  /*1be0*/  IMAD R13, R0, -0x2, R7 ;  /* 0xfffffffe000d7824 */ /* 0x004fe200078e0207 */
[----:B------:R-:W-:Y:S01]  /*1bf0*/  ISETP.GE.AND P0, PT, R152, R7, PT ;  /* 0x000000079800720c */ /* 0x000fe20003f06270 */
[----:B------:R-:W-:Y:S01]  /*1c00*/  IMAD.SHL.U32 R0, R153, 0x80, RZ ;  /* 0x0000008099007824 */ /* 0x000fe200078e00ff */
[----:B------:R-:W-:Y:S01]  /*1c10*/  UISETP.GT.U32.AND UP0, UPT, UR40, 0x1, !UP0 ;  /* 0x000000012800788c */ /* 0x000fe2000c704070 */
[----:B------:R-:W-:Y:S01]  /*1c20*/  IMAD R4, R21, UR6, RZ ;  /* 0x0000000615047c24 */ /* 0x000fe2000f8e02ff */
[----:B------:R-:W-:Y:S01]  /*1c30*/  LOP3.LUT R3, R6, 0x40, R3, 0xe2, !PT ;  /* 0x0000004006037812 */ /* 0x000fe200078ee203 */
[----:B------:R-:W-:Y:S01]  /*1c40*/  USEL UR5, URZ, 0x1, !UP1 ;  /* 0x000000013f057887 */ /* 0x000fe2000c800000 */
[C---:B------:R-:W-:Y:S01]  /*1c50*/  ISETP.GE.OR P0, PT, R0.reuse, UR8, P0 ;  /* 0x0000000800007c0c */ /* 0x040fe20008706670 */
[----:B------:R-:W-:Y:S01]  /*1c60*/  USEL UR4, URZ, 0x1, !UP0 ;  /* 0x000000013f047887 */ /* 0x000fe2000c000000 */
[----:B------:R-:W-:Y:S01]  /*1c70*/  IMAD.WIDE R6, R153, 0x80, RZ ;  /* 0x0000008099067825 */ /* 0x000fe200078e02ff */
[----:B------:R-:W-:Y:S01]  /*1c80*/  ULOP3.LUT UR39, UR39, 0x1, URZ, 0xc0, !UPT ;  /* 0x0000000127277892 */ /* 0x000fe2000f8ec03f */
[----:B------:R-:W-:Y:S01]  /*1c90*/  IADD3 R0, -R0, UR8, R11 ;  /* 0x0000000800007c10 */ /* 0x000fe2000fffe10b */
[----:B------:R-:W-:Y:S01]  /*1ca0*/  ULOP3.LUT UR38, UR4, UR38, UR5, 0x96, !UPT ;  /* 0x0000002604267292 */ /* 0x000fe2000f8e9605 */
[C---:B------:R-:W-:Y:S01]  /*1cb0*/  IMAD R15, R23.reuse, UR7, R4 ;  /* 0x00000007170f7c24 */ /* 0x040fe2000f8e0204 */
[----:B------:R-:W-:Y:S01]  /*1cc0*/  LOP3.LUT R167, R6, R3, R10, 0xfe, !PT ;  /* 0x0000000306a77212 */ /* 0x000fe200078efe0a */
[----:B------:R-:W-:-:S04]  /*1cd0*/  IMAD.WIDE.U32 R4, R23, UR6, R8 ;  /* 0x0000000617047c25 */ /* 0x000fc8000f8e0008 */
[----:B------:R-:W-:Y:S02]  /*1ce0*/  IMAD.IADD R5, R5, 0x1, R15 ;  /* 0x0000000105057824 */ /* 0x000fe400078e020f */
[----:B------:R-:W-:Y:S02]  /*1cf0*/  IMAD.IADD R3, R13, 0x1, -R152 ;  /* 0x000000010d037824 */ /* 0x000fe400078e0a98 */
[----:B------:R-:W-:Y:S01]  /*1d00*/  IMAD.MOV.U32 R153, RZ, RZ, -0x1 ;  /* 0xffffffffff997424 */ /* 0x000fe200078e00ff */
[----:B------:R-:W-:Y:S06]  /*1d10*/  @P0 BRA `(.L_x_28) ;  /* 0x0000006000d00947 */ /* 0x000fec0003800000 */
[----:B------:R-:W0:Y:S01]  /*1d20*/  LDC.64 R10, c[0x0][0x5c8] ;  /* 0x00017200ff0a7b82 */ /* 0x000e220000000a00 */
[----:B-----5:R-:W-:Y:S01]  /*1d30*/  FSETP.NEU.AND P1, PT, R155, RZ, PT ;  /* 0x000000ff9b00720b */ /* 0x020fe20003f2d000 */
[----:B------:R-:W-:Y:S01]  /*1d40*/  BSSY B0, `(.L_x_28) ;  /* 0x0000631000007945 */ /* 0x000fe20003800000 */
[----:B------:R-:W-:-:S04]  /*1d50*/  ISETP.GT.AND P0, PT, R3, RZ, PT ;  /* 0x000000ff0300720c */ /* 0x000fc80003f04270 */
[----:B------:R-:W-:Y:S01]  /*1d60*/  ISETP.GT.AND P4, PT, R0, RZ, P0 ;  /* 0x000000ff0000720c */ /* 0x000fe20000784270 */
[-C--:B0-----:R-:W-:Y:S02]  /*1d70*/  IMAD R12, R7, R10.reuse, RZ ;  /* 0x0000000a070c7224 */ /* 0x081fe400078e02ff */
[----:B------:R-:W-:-:S04]  /*1d80*/  IMAD.WIDE.U32 R162, R167, R10, R4 ;  /* 0x0000000aa7a27225 */ /* 0x000fc800078e0004 */
[----:B------:R-:W-:-:S04]  /*1d90*/  IMAD R5, R167, R11, R12 ;  /* 0x0000000ba7057224 */ /* 0x000fc800078e020c */
[----:B------:R-:W-:Y:S01]  /*1da0*/  IMAD.IADD R169, R163, 0x1, R5 ;  /* 0x00000001a3a97824 */ /* 0x000fe200078e0205 */
[----:B------:R-:W-:Y:S06]  /*1db0*/  @!P1 BRA `(.L_x_29) ;  /* 0x00000044008c9947 */ /* 0x000fec0003800000 */
[----:B------:R-:W0:Y:S01]  /*1dc0*/  LDC.64 R14, c[0x0][0x5b8] ;  /* 0x00016e00ff0e7b82 */ /* 0x000e220000000a00 */
[----:B------:R-:W-:-:S07]  /*1dd0*/  ULDC.64 UR4, c[0x0][0x5c0] ;  /* 0x0001700000047ab9 */ /* 0x000fce0000000a00 */
[----:B------:R-:W1:Y:S08]  /*1de0*/  LDC.64 R164, c[0x0][0x5b0] ;  /* 0x00016c00ffa47b82 */ /* 0x000e700000000a00 */
[----:B------:R-:W2:Y:S01]  /*1df0*/  LDC.64 R12, c[0x0][0x5a8] ;  /* 0x00016a00ff0c7b82 */ /* 0x000ea20000000a00 */
[-C--:B0-----:R-:W-:Y:S02]  /*1e00*/  IMAD R4, R21, R14.reuse, RZ ;  /* 0x0000000e15047224 */ /* 0x081fe400078e02ff */
[----:B------:R-:W-:-:S04]  /*1e10*/  IMAD.WIDE.U32 R20, R23, R14, R8 ;  /* 0x0000000e17147225 */ /* 0x000fc800078e0008 */
[----:B------:R-:W-:Y:S02]  /*1e20*/  IMAD R161, R23, R15, R4 ;  /* 0x0000000f17a17224 */ /* 0x000fe400078e0204 */
[-C--:B-1----:R-:W-:Y:S02]  /*1e30*/  IMAD R6, R7, R164.reuse, RZ ;  /* 0x000000a407067224 */ /* 0x082fe400078e02ff */
[----:B------:R-:W-:Y:S02]  /*1e40*/  IMAD.IADD R21, R21, 0x1, R161 ;  /* 0x0000000115157824 */ /* 0x000fe400078e02a1 */
[C---:B------:R-:W-:Y:S02]  /*1e50*/  IMAD R163, R167.reuse, R165, R6 ;  /* 0x000000a5a7a37224 */ /* 0x040fe400078e0206 */
[----:B------:R-:W-:-:S04]  /*1e60*/  IMAD.WIDE.U32 R4, R167, R164, R20 ;  /* 0x000000a4a7047225 */ /* 0x000fc800078e0014 */
[----:B------:R-:W-:Y:S01]  /*1e70*/  IMAD.IADD R5, R5, 0x1, R163 ;  /* 0x0000000105057824 */ /* 0x000fe200078e02a3 */
[----:B--2---:R-:W-:-:S04]  /*1e80*/  LEA R6, P1, R4, R12, 0x2 ;  /* 0x0000000c04067211 */ /* 0x004fc800078210ff */
[----:B------:R-:W-:-:S05]  /*1e90*/  LEA.HI.X R7, R4, R13, R5, 0x2, P1 ;  /* 0x0000000d04077211 */ /* 0x000fca00008f1405 */
[----:B------:R0:W2:Y:S01]  /*1ea0*/  @P4 LDG.E.LTC128B R152, desc[UR36][R6.64] ;  /* 0x0000002406984981 */ /* 0x0000a2000c1e1920 */
[----:B------:R-:W-:Y:S01]  /*1eb0*/  IMAD.WIDE.U32 R4, R167, R164, R8 ;  /* 0x000000a4a7047225 */ /* 0x000fe200078e0008 */
[----:B------:R-:W-:Y:S01]  /*1ec0*/  SHF.L.U64.HI R159, R164, 0x3, R165 ;  /* 0x00000003a49f7819 */ /* 0x000fe200000102a5 */
[----:B------:R-:W-:Y:S01]  /*1ed0*/  BSSY B1, `(.L_x_30) ;  /* 0x0000016000017945 */ /* 0x000fe20003800000 */
[----:B------:R-:W-:Y:S01]  /*1ee0*/  ISETP.GT.AND P0, PT, R0, 0x8, P0 ;  /* 0x000000080000780c */ /* 0x000fe20000704270 */
[----:B------:R-:W-:Y:S02]  /*1ef0*/  IMAD.IADD R5, R163, 0x1, R5 ;  /* 0x00000001a3057824 */ /* 0x000fe400078e0205 */
[----:B------:R-:W-:Y:S02]  /*1f00*/  IMAD.SHL.U32 R158, R164, 0x8, RZ ;  /* 0x00000008a49e7824 */ /* 0x000fe400078e00ff */
[----:B------:R-:W-:Y:S01]  /*1f10*/  IMAD.WIDE.U32 R156, R23, R14, R4 ;  /* 0x0000000e179c7225 */ /* 0x000fe200078e0004 */
[----:B------:R-:W-:-:S03]  /*1f20*/  LEA R4, P1, R162, UR4, 0x2 ;  /* 0x00000004a2047c11 */ /* 0x000fc6000f8210ff */
[----:B0-----:R-:W-:Y:S01]  /*1f30*/  IMAD.IADD R7, R161, 0x1, R157 ;  /* 0x00000001a1077824 */ /* 0x001fe200078e029d */
[----:B------:R-:W-:Y:S01]  /*1f40*/  LEA.HI.X R5, R162, UR5, R169, 0x2, P1 ;  /* 0x00000005a2057c11 */ /* 0x000fe200088f14a9 */
[----:B------:R-:W-:Y:S01]  /*1f50*/  IMAD.WIDE.U32 R158, R167, R164, R158 ;  /* 0x000000a4a79e7225 */ /* 0x000fe200078e009e */
[----:B------:R-:W-:Y:S02]  /*1f60*/  ISETP.GT.AND P1, PT, R3, 0x1, PT ;  /* 0x000000010300780c */ /* 0x000fe40003f24270 */
[----:B------:R-:W-:Y:S01]  /*1f70*/  LEA R6, P3, R156, R12, 0x2 ;  /* 0x0000000c9c067211 */ /* 0x000fe200078610ff */
[----:B------:R-:W-:-:S03]  /*1f80*/  IMAD.IADD R163, R163, 0x1, R159 ;  /* 0x00000001a3a37824 */ /* 0x000fc600078e029f */
[----:B------:R-:W-:Y:S01]  /*1f90*/  LEA.HI.X R7, R156, R13, R7, 0x2, P3 ;  /* 0x0000000d9c077211 */ /* 0x000fe200018f1407 */
[----:B--2---:R-:W-:-:S04]  /*1fa0*/  FMUL R15, R152, R155 ;  /* 0x0000009b980f7220 */ /* 0x004fc80000400000 */
[----:B------:R-:W-:Y:S01]  /*1fb0*/  FFMA R157, R24, R154, R15 ;  /* 0x0000009a189d7223 */ /* 0x000fe2000000000f */
[----:B------:R-:W-:-:S04]  /*1fc0*/  IADD3 R15, P2, R20, R158, RZ ;  /* 0x0000009e140f7210 */ /* 0x000fc80007f5e0ff */
[----:B------:R0:W-:Y:S01]  /*1fd0*/  @P4 STG.E desc[UR36][R4.64], R157 ;  /* 0x0000009d04004986 */ /* 0x0001e2000c101924 */
[----:B------:R-:W-:Y:S01]  /*1fe0*/  ISETP.GT.AND P4, PT, R0, RZ, P1 ;  /* 0x000000ff0000720c */ /* 0x000fe20000f84270 */
[----:B------:R-:W-:Y:S01]  /*1ff0*/  IMAD.X R156, R163, 0x1, R21, P2 ;  /* 0x00000001a39c7824 */ /* 0x000fe200010e0615 */
[----:B------:R-:W-:-:S11]  /*2000*/  LEA R20, P3, R15, R12, 0x2 ;  /* 0x0000000c0f147211 */ /* 0x000fd600078610ff */
[----:B0-----:R-:W-:Y:S05]  /*2010*/  @!P4 BRA `(.L_x_31) ;  /* 0x000000000004c947 */ /* 0x001fea0003800000 */
[----:B------:R0:W5:Y:S02]  /*2020*/  LDG.E.LTC128B R152, desc[UR36][R6.64+0x4] ;  /* 0x0000042406987981 */ /* 0x000164000c1e1920 */
.L_x_31:
[----:B------:R-:W-:Y:S05]  /*2030*/  BSYNC B1 ;  /* 0x0000000000017941 */ /* 0x000fea0003800000 */
.L_x_30:
[----:B-----5:R-:W-:Y:S01]  /*2040*/  FMUL R24, R152, R155 ;  /* 0x0000009b98187220 */ /* 0x020fe20000400000 */
[----:B------:R-:W-:-:S03]  /*2050*/  LEA.HI.X R21, R15, R13, R156, 0x2, P3 ;  /* 0x0000000d0f157211 */ /* 0x000fc600018f149c */
[----:B------:R-:W-:-:S05]  /*2060*/  FFMA R25, R25, R154, R24 ;  /* 0x0000009a19197223 */ /* 0x000fca0000000018 */
[----:B------:R1:W-:Y:S04]  /*2070*/  @P4 STG.E desc[UR36][R4.64+0x4], R25 ;  /* 0x0000041904004986 */ /* 0x0003e8000c101924 */
[----:B------:R-:W2:Y:S01]  /*2080*/  @P0 LDG.E.LTC128B R152, desc[UR36][R20.64] ;  /* 0x0000002414980981 */ /* 0x000ea2000c1e1920 */
[----:B------:R-:W-:Y:S01]  /*2090*/  IADD3 R8, P2, R8, R158, RZ ;  /* 0x0000009e08087210 */ /* 0x000fe20007f5e0ff */
[----:B------:R-:W-:Y:S01]  /*20a0*/  BSSY B1, `(.L_x_32) ;  /* 0x0000010000017945 */ /* 0x000fe20003800000 */
[C---:B------:R-:W-:Y:S02]  /*20b0*/  SHF.L.U64.HI R11, R10.reuse, 0x5, R11 ;  /* 0x000000050a0b7819 */ /* 0x040fe4000001020b */
[----:B------:R-:W-:Y:S01]  /*20c0*/  LEA R10, P3, R10, R4, 0x5 ;  /* 0x000000040a0a7211 */ /* 0x000fe200078628ff */
[----:B------:R-:W-:Y:S01]  /*20d0*/  IMAD.X R9, R9, 0x1, R163, P2 ;  /* 0x0000000109097824 */ /* 0x000fe200010e06a3 */
[----:B------:R-:W-:-:S02]  /*20e0*/  ISETP.GT.AND P1, PT, R0, 0x8, P1 ;  /* 0x000000080000780c */ /* 0x000fc40000f24270 */
[----:B------:R-:W-:Y:S01]  /*20f0*/  ISETP.GT.AND P2, PT, R3, 0x8, PT ;  /* 0x000000080300780c */ /* 0x000fe20003f44270 */
[----:B------:R-:W-:-:S04]  /*2100*/  IMAD.WIDE.U32 R14, R23, R14, R8 ;  /* 0x0000000e170e7225 */ /* 0x000fc800078e0008 */
[----:B------:R-:W-:Y:S01]  /*2110*/  IMAD.X R11, R11, 0x1, R5, P3 ;  /* 0x000000010b0b7824 */ /* 0x000fe200018e0605 */
[----:B------:R-:W-:Y:S01]  /*2120*/  LEA R8, P4, R14, R12, 0x2 ;  /* 0x0000000c0e087211 */ /* 0x000fe200078810ff */
[----:B------:R-:W-:Y:S02]  /*2130*/  IMAD.IADD R15, R161, 0x1, R15 ;  /* 0x00000001a10f7824 */ /* 0x000fe400078e020f */
[----:B--2---:R-:W-:-:S04]  /*2140*/  FMUL R9, R152, R155 ;  /* 0x0000009b98097220 */ /* 0x004fc80000400000 */
[----:B------:R-:W-:Y:S01]  /*2150*/  FFMA R21, R26, R154, R9 ;  /* 0x0000009a1a157223 */ /* 0x000fe20000000009 */
[----:B------:R-:W-:-:S04]  /*2160*/  LEA.HI.X R9, R14, R13, R15, 0x2, P4 ;  /* 0x0000000d0e097211 */ /* 0x000fc800020f140f */
[----:B------:R1:W-:Y:S01]  /*2170*/  @P0 STG.E desc[UR36][R10.64], R21 ;  /* 0x000000150a000986 */ /* 0x0003e2000c101924 */
[----:B------:R-:W-:Y:S05]  /*2180*/  @!P1 BRA `(.L_x_33) ;  /* 0x0000000000049947 */ /* 0x000fea0003800000 */
[----:B------:R2:W5:Y:S02]  /*2190*/  LDG.E.LTC128B R152, desc[UR36][R8.64+0x4] ;  /* 0x0000042408987981 */ /* 0x000564000c1e1920 */
.L_x_33:
[----:B------:R-:W-:Y:S05]  /*21a0*/  BSYNC B1 ;  /* 0x0000000000017941 */ /* 0x000fea0003800000 */
.L_x_32:
[----:B-----5:R-:W-:Y:S01]  /*21b0*/  FMUL R12, R152, R155 ;  /* 0x0000009b980c7220 */ /* 0x020fe20000400000 */
[----:B------:R-:W-:Y:S01]  /*21c0*/  ISETP.GT.AND P3, PT, R0, RZ, P2 ;  /* 0x000000ff0000720c */ /* 0x000fe20001764270 */
[----:B------:R-:W-:Y:S01]  /*21d0*/  BSSY B1, `(.L_x_34) ;  /* 0x0000006000017945 */ /* 0x000fe20003800000 */
[----:B------:R-:W-:Y:S01]  /*21e0*/  ISETP.GT.AND P0, PT, R3, 0x9, PT ;  /* 0x000000090300780c */ /* 0x000fe20003f04270 */
[----:B------:R-:W-:-:S05]  /*21f0*/  FFMA R27, R27, R154, R12 ;  /* 0x0000009a1b1b7223 */ /* 0x000fca000000000c */
[----:B------:R3:W-:Y:S05]  /*2200*/  @P1 STG.E desc[UR36][R10.64+0x4], R27 ;  /* 0x0000041b0a001986 */ /* 0x0007ea000c101924 */
[----:B------:R-:W-:Y:S05]  /*2210*/  @!P3 BRA `(.L_x_35) ;  /* 0x000000000004b947 */ /* 0x000fea0003800000 */
[----:B------:R4:W5:Y:S02]  /*2220*/  LDG.E.LTC128B R152, desc[UR36][R6.64+0x20] ;  /* 0x0000202406987981 */ /* 0x000964000c1e1920 */
.L_x_35:
[----:B------:R-:W-:Y:S05]  /*2230*/  BSYNC B1 ;  /* 0x0000000000017941 */ /* 0x000fea0003800000 */
.L_x_34:
[----:B-----5:R-:W-:Y:S01]  /*2240*/  FMUL R13, R152, R155 ;  /* 0x0000009b980d7220 */ /* 0x020fe20000400000 */
[----:B------:R-:W-:Y:S01]  /*2250*/  ISETP.GT.AND P1, PT, R0, RZ, P0 ;  /* 0x000000ff0000720c */ /* 0x000fe20000724270 */
[----:B------:R-:W-:Y:S02]  /*2260*/  BSSY B1, `(.L_x_36) ;  /* 0x0000005000017945 */ /* 0x000fe40003800000 */
[----:B------:R-:W-:-:S05]  /*2270*/  FFMA R13, R28, R154, R13 ;  /* 0x0000009a1c0d7223 */ /* 0x000fca000000000d */
[----:B------:R0:W-:Y:S05]  /*2280*/  @P3 STG.E desc[UR36][R4.64+0x20], R13 ;  /* 0x0000200d04003986 */ /* 0x0001ea000c101924 */
[----:B------:R-:W-:Y:S05]  /*2290*/  @!P1 BRA `(.L_x_37) ;  /* 0x0000000000049947 */ /* 0x000fea0003800000 */
[----:B------:R0:W5:Y:S02]  /*22a0*/  LDG.E.LTC128B R152, desc[UR36][R6.64+0x24] ;  /* 0x0000242406987981 */ /* 0x000164000c1e1920 */
.L_x_37:
[----:B------:R-:W-:Y:S05]  /*22b0*/  BSYNC B1 ;  /* 0x0000000000017941 */ /* 0x000fea0003800000 */
.L_x_36:
[----:B-----5:R-:W-:Y:S01]  /*22c0*/  FMUL R12, R152, R155 ;  /* 0x0000009b980c7220 */ /* 0x020fe20000400000 */
[----:B------:R-:W-:Y:S01]  /*22d0*/  ISETP.GT.AND P2, PT, R0, 0x8, P2 ;  /* 0x000000080000780c */ /* 0x000fe20001744270 */
[----:B------:R-:W-:Y:S02]  /*22e0*/  BSSY B1, `(.L_x_38) ;  /* 0x0000005000017945 */ /* 0x000fe40003800000 */
[----:B------:R-:W-:-:S05]  /*22f0*/  FFMA R29, R29, R154, R12 ;  /* 0x0000009a1d1d7223 */ /* 0x000fca000000000c */
[----:B------:R0:W-:Y:S05]  /*2300*/  @P1 STG.E desc[UR36][R4.64+0x24], R29 ;  /* 0x0000241d04001986 */ /* 0x0001ea000c101924 */
[----:B------:R-:W-:Y:S05]  /*2310*/  @!P2 BRA `(.L_x_39) ;  /* 0x000000000004a947 */ /* 0x000fea0003800000 */
[----:B------:R0:W5:Y:S02]  /*2320*/  LDG.E.LTC128B R152, desc[UR36][R8.64+0x20] ;  /* 0x0000202408987981 */ /* 0x000164000c1e1920 */
.L_x_39:
[----:B------:R-:W-:Y:S05]  /*2330*/  BSYNC B1 ;  /* 0x0000000000017941 */ /* 0x000fea0003800000 */
.L_x_38:
[----:B0----5:R-:W-:Y:S01]  /*2340*/  FMUL R13, R152, R155 ;  /* 0x0000009b980d7220 */ /* 0x021fe20000400000 */
[----:B------:R-:W-:Y:S01]  /*2350*/  ISETP.GT.AND P0, PT, R0, 0x8, P0 ;  /* 0x000000080000780c */ /* 0x000fe20000704270 */
[----:B------:R-:W-:Y:S01]  /*2360*/  BSSY B1, `(.L_x_40) ;  /* 0x0000006000017945 */ /* 0x000fe20003800000 */
[----:B------:R-:W-:Y:S01]  /*2370*/  ISETP.GT.AND P1, PT, R3, 0x10, PT ;  /* 0x000000100300780c */ /* 0x000fe20003f24270 */
[----:B------:R-:W-:-:S05]  /*2380*/  FFMA R13, R30, R154, R13 ;  /* 0x0000009a1e0d7223 */ /* 0x000fca000000000d */
[----:B------:R0:W-:Y:S05]  /*2390*/  @P2 STG.E desc[UR36][R10.64+0x20], R13 ;  /* 0x0000200d0a002986 */ /* 0x0001ea000c101924 */
[----:B------:R-:W-:Y:S05]  /*23a0*/  @!P0 BRA `(.L_x_41) ;  /* 0x0000000000048947 */ /* 0x000fea0003800000 */
[----:B------:R0:W5:Y:S02]  /*23b0*/  LDG.E.LTC128B R152, desc[UR36][R8.64+0x24] ;  /* 0x0000242408987981 */ /* 0x000164000c1e1920 */
.L_x_41:
[----:B------:R-:W-:Y:S05]  /*23c0*/  BSYNC B1 ;  /* 0x0000000000017941 */ /* 0x000fea0003800000 */
.L_x_40:
        /* <DEDUP_REMOVED lines=8> */
.L_x_43:
[----:B------:R-:W-:Y:S05]  /*2450*/  BSYNC B1 ;  /* 0x0000000000017941 */ /* 0x000fea0003800000 */
.L_x_42:
[----:B0----5:R-:W-:Y:S01]  /*2460*/  FMUL R13, R152, R155 ;  /* 0x0000009b980d7220 */ /* 0x021fe20000400000 */
[----:B------:R-:W-:Y:S01]  /*2470*/  ISETP.GT.AND P0, PT, R0, RZ, P2 ;  /* 0x000000ff0000720c */ /* 0x000fe20001704270 */
[----:B------:R-:W-:Y:S02]  /*2480*/  BSSY B1, `(.L_x_44) ;  /* 0x0000005000017945 */ /* 0x000fe40003800000 */
[----:B------:R-:W-:-:S05]  /*2490*/  FFMA R13, R32, R154, R13 ;  /* 0x0000009a200d7223 */ /* 0x000fca000000000d */
[----:B------:R0:W-:Y:S05]  /*24a0*/  @P3 STG.E desc[UR36][R4.64+0x40], R13 ;  /* 0x0000400d04003986 */ /* 0x0001ea000c101924 */
[----:B------:R-:W-:Y:S05]  /*24b0*/  @!P0 BRA `(.L_x_45) ;  /* 0x0000000000048947 */ /* 0x000fea0003800000 */
[----:B------:R0:W5:Y:S02]  /*24c0*/  LDG.E.LTC128B R152, desc[UR36][R6.64+0x44] ;  /* 0x0000442406987981 */ /* 0x000164000c1e1920 */
.L_x_45:
[----:B------:R-:W-:Y:S05]  /*24d0*/  BSYNC B1 ;  /* 0x0000000000017941 */ /* 0x000fea0003800000 */
.L_x_44:
[----:B-----5:R-:W-:Y:S01]  /*24e0*/  FMUL R12, R152, R155 ;  /* 0x0000009b980c7220 */ /* 0x020fe20000400000 */
[----:B------:R-:W-:Y:S01]  /*24f0*/  ISETP.GT.AND P1, PT, R0, 0x8, P1 ;  /* 0x000000080000780c */ /* 0x000fe20000f24270 */
[----:B------:R-:W-:Y:S02]  /*2500*/  BSSY B1, `(.L_x_46) ;  /* 0x0000005000017945 */ /* 0x000fe40003800000 */
[----:B------:R-:W-:-:S05]  /*2510*/  FFMA R33, R33, R154, R12 ;  /* 0x0000009a21217223 */ /* 0x000fca000000000c */
[----:B------:R0:W-:Y:S05]  /*2520*/  @P0 STG.E desc[UR36][R4.64+0x44], R33 ;  /* 0x0000442104000986 */ /* 0x0001ea000c101924 */
[----:B------:R-:W-:Y:S05]  /*2530*/  @!P1 BRA `(.L_x_47) ;  /* 0x0000000000049947 */ /* 0x000fea0003800000 */
[----:B------:R0:W5:Y:S02]  /*2540*/  LDG.E.LTC128B R152, desc[UR36][R8.64+0x40] ;  /* 0x0000402408987981 */ /* 0x000164000c1e1920 */
.L_x_47:
[----:B------:R-:W-:Y:S05]  /*2550*/  BSYNC B1 ;  /* 0x0000000000017941 */ /* 0x000fea0003800000 */
.L_x_46:
        /* <DEDUP_REMOVED lines=8> */
.L_x_49:
[----:B------:R-:W-:Y:S05]  /*25e0*/  BSYNC B1 ;  /* 0x0000000000017941 */ /* 0x000fea0003800000 */
.L_x_48:
        /* <DEDUP_REMOVED lines=8> */
.L_x_51:
[----:B------:R-:W-:Y:S05]  /*2670*/  BSYNC B1 ;  /* 0x0000000000017941 */ /* 0x000fea0003800000 */
.L_x_50:
[----:B0----5:R-:W-:Y:S01]  /*2680*/  FMUL R13, R152, R155 ;  /* 0x0000009b980d7220 */ /* 0x021fe20000400000 */
[----:B------:R-:W-:Y:S01]  /*2690*/  ISETP.GT.AND P2, PT, R0, RZ, P1 ;  /* 0x000000ff0000720c */ /* 0x000fe20000f44270 */
[----:B------:R-:W-:Y:S02]  /*26a0*/  BSSY B1, `(.L_x_52) ;  /* 0x0000005000017945 */ /* 0x000fe40003800000 */
[----:B------:R-:W-:-:S05]  /*26b0*/  FFMA R13, R36, R154, R13 ;  /* 0x0000009a240d7223 */ /* 0x000fca000000000d */
[----:B------:R0:W-:Y:S05]  /*26c0*/  @P3 STG.E desc[UR36][R4.64+0x60], R13 ;  /* 0x0000600d04003986 */ /* 0x0001ea000c101924 */
[----:B------:R-:W-:Y:S05]  /*26d0*/  @!P2 BRA `(.L_x_53) ;  /* 0x000000000004a947 */ /* 0x000fea0003800000 */
[----:B------:R0:W5:Y:S02]  /*26e0*/  LDG.E.LTC128B R152, desc[UR36][R6.64+0x64] ;  /* 0x0000642406987981 */ /* 0x000164000c1e1920 */
.L_x_53:
[----:B------:R-:W-:Y:S05]  /*26f0*/  BSYNC B1 ;  /* 0x0000000000017941 */ /* 0x000fea0003800000 */
.L_x_52:
[----:B-----5:R-:W-:Y:S01]  /*2700*/  FMUL R12, R152, R155 ;  /* 0x0000009b980c7220 */ /* 0x020fe20000400000 */
[----:B------:R-:W-:Y:S01]  /*2710*/  ISETP.GT.AND P0, PT, R0, 0x8, P0 ;  /* 0x000000080000780c */ /* 0x000fe20000704270 */
[----:B------:R-:W-:Y:S02]  /*2720*/  BSSY B1, `(.L_x_54) ;  /* 0x0000005000017945 */ /* 0x000fe40003800000 */
[----:B------:R-:W-:-:S05]  /*2730*/  FFMA R37, R37, R154, R12 ;  /* 0x0000009a25257223 */ /* 0x000fca000000000c */
[----:B------:R0:W-:Y:S05]  /*2740*/  @P2 STG.E desc[UR36][R4.64+0x64], R37 ;  /* 0x0000642504002986 */ /* 0x0001ea000c101924 */
[----:B------:R-:W-:Y:S05]  /*2750*/  @!P0 BRA `(.L_x_55) ;  /* 0x0000000000048947 */ /* 0x000fea0003800000 */
[----:B------:R0:W5:Y:S02]  /*2760*/  LDG.E.LTC128B R152, desc[UR36][R8.64+0x60] ;  /* 0x0000602408987981 */ /* 0x000164000c1e1920 */
.L_x_55:
[----:B------:R-:W-:Y:S05]  /*2770*/  BSYNC B1 ;  /* 0x0000000000017941 */ /* 0x000fea0003800000 */
.L_x_54:
        /* <DEDUP_REMOVED lines=8> */
.L_x_57:
[----:B------:R-:W-:Y:S05]  /*2800*/  BSYNC B1 ;  /* 0x0000000000017941 */ /* 0x000fea0003800000 */
.L_x_56:
        /* <DEDUP_REMOVED lines=8> */
.L_x_59:
[----:B------:R-:W-:Y:S05]  /*2890*/  BSYNC B1 ;  /* 0x0000000000017941 */ /* 0x000fea0003800000 */
.L_x_58:
[----:B0----5:R-:W-:Y:S01]  /*28a0*/  FMUL R13, R152, R155 ;  /* 0x0000009b980d7220 */ /* 0x021fe20000400000 */
[----:B------:R-:W-:Y:S01]  /*28b0*/  ISETP.GT.AND P1, PT, R0, RZ, P0 ;  /* 0x000000ff0000720c */ /* 0x000fe20000724270 */
[----:B------:R-:W-:Y:S02]  /*28c0*/  BSSY B1, `(.L_x_60) ;  /* 0x0000005000017945 */ /* 0x000fe40003800000 */
[----:B------:R-:W-:-:S05]  /*28d0*/  FFMA R13, R40, R154, R13 ;  /* 0x0000009a280d7223 */ /* 0x000fca000000000d */
[----:B------:R0:W-:Y:S05]  /*28e0*/  @P3 STG.E desc[UR36][R4.64+0x80], R13 ;  /* 0x0000800d04003986 */ /* 0x0001ea000c101924 */
[----:B------:R-:W-:Y:S05]  /*28f0*/  @!P1 BRA `(.L_x_61) ;  /* 0x0000000000049947 */ /* 0x000fea0003800000 */
[----:B------:R0:W5:Y:S02]  /*2900*/  LDG.E.LTC128B R152, desc[UR36][R6.64+0x84] ;  /* 0x0000842406987981 */ /* 0x000164000c1e1920 */
.L_x_61:
[----:B------:R-:W-:Y:S05]  /*2910*/  BSYNC B1 ;  /* 0x0000000000017941 */ /* 0x000fea0003800000 */
.L_x_60:
[----:B-----5:R-:W-:Y:S01]  /*2920*/  FMUL R12, R152, R155 ;  /* 0x0000009b980c7220 */ /* 0x020fe20000400000 */
[----:B------:R-:W-:Y:S01]  /*2930*/  ISETP.GT.AND P2, PT, R0, 0x8, P2 ;  /* 0x000000080000780c */ /* 0x000fe20001744270 */
[----:B------:R-:W-:Y:S02]  /*2940*/  BSSY B1, `(.L_x_62) ;  /* 0x0000005000017945 */ /* 0x000fe40003800000 */
[----:B------:R-:W-:-:S05]  /*2950*/  FFMA R41, R41, R154, R12 ;  /* 0x0000009a29297223 */ /* 0x000fca000000000c */
[----:B------:R0:W-:Y:S05]  /*2960*/  @P1 STG.E desc[UR36][R4.64+0x84], R41 ;  /* 0x0000842904001986 */ /* 0x0001ea000c101924 */
[----:B------:R-:W-:Y:S05]  /*2970*/  @!P2 BRA `(.L_x_63) ;  /* 0x000000000004a947 */ /* 0x000fea0003800000 */
[----:B------:R0:W5:Y:S02]  /*2980*/  LDG.E.LTC128B R152, desc[UR36][R8.64+0x80] ;  /* 0x0000802408987981 */ /* 0x000164000c1e1920 */
.L_x_63:
[----:B------:R-:W-:Y:S05]  /*2990*/  BSYNC B1 ;  /* 0x0000000000017941 */ /* 0x000fea0003800000 */
.L_x_62:
        /* <DEDUP_REMOVED lines=8> */
.L_x_65:
[----:B------:R-:W-:Y:S05]  /*2a20*/  BSYNC B1 ;  /* 0x0000000000017941 */ /* 0x000fea0003800000 */
.L_x_64:
        /* <DEDUP_REMOVED lines=8> */
.L_x_67:
[----:B------:R-:W-:Y:S05]  /*2ab0*/  BSYNC B1 ;  /* 0x0000000000017941 */ /* 0x000fea0003800000 */
.L_x_66:
[----:B0----5:R-:W-:Y:S01]  /*2ac0*/  FMUL R13, R152, R155 ;  /* 0x0000009b980d7220 */ /* 0x021fe20000400000 */
[----:B------:R-:W-:Y:S01]  /*2ad0*/  ISETP.GT.AND P0, PT, R0, RZ, P2 ;  /* 0x000000ff0000720c */ /* 0x000fe20001704270 */
[----:B------:R-:W-:Y:S02]  /*2ae0*/  BSSY B1, `(.L_x_68) ;  /* 0x0000005000017945 */ /* 0x000fe40003800000 */
[----:B------:R-:W-:-:S05]  /*2af0*/  FFMA R13, R44, R154, R13 ;  /* 0x0000009a2c0d7223 */ /* 0x000fca000000000d */
[----:B------:R0:W-:Y:S05]  /*2b00*/  @P3 STG.E desc[UR36][R4.64+0xa0], R13 ;  /* 0x0000a00d04003986 */ /* 0x0001ea000c101924 */
[----:B------:R-:W-:Y:S05]  /*2b10*/  @!P0 BRA `(.L_x_69) ;  /* 0x0000000000048947 */ /* 0x000fea0003800000 */
[----:B------:R0:W5:Y:S02]  /*2b20*/  LDG.E.LTC128B R152, desc[UR36][R6.64+0xa4] ;  /* 0x0000a42406987981 */ /* 0x000164000c1e1920 */
.L_x_69:
[----:B------:R-:W-:Y:S05]  /*2b30*/  BSYNC B1 ;  /* 0x0000000000017941 */ /* 0x000fea0003800000 */
.L_x_68:
[----:B-----5:R-:W-:Y:S01]  /*2b40*/  FMUL R12, R152, R155 ;  /* 0x0000009b980c7220 */ /* 0x020fe20000400000 */
[----:B------:R-:W-:Y:S01]  /*2b50*/  ISETP.GT.AND P1, PT, R0, 0x8, P1 ;  /* 0x000000080000780c */ /* 0x000fe20000f24270 */
[----:B------:R-:W-:Y:S02]  /*2b60*/  BSSY B1, `(.L_x_70) ;  /* 0x0000005000017945 */ /* 0x000fe40003800000 */
[----:B------:R-:W-:-:S05]  /*2b70*/  FFMA R45, R45, R154, R12 ;  /* 0x0000009a2d2d7223 */ /* 0x000fca000000000c */
[----:B------:R0:W-:Y:S05]  /*2b80*/  @P0 STG.E desc[UR36][R4.64+0xa4], R45 ;  /* 0x0000a42d04000986 */ /* 0x0001ea000c101924 */
[----:B------:R-:W-:Y:S05]  /*2b90*/  @!P1 BRA `(.L_x_71) ;  /* 0x0000000000049947 */ /* 0x000fea0003800000 */
[----:B------:R0:W5:Y:S02]  /*2ba0*/  LDG.E.LTC128B R152, desc[UR36][R8.64+0xa0] ;  /* 0x0000a02408987981 */ /* 0x000164000c1e1920 */
.L_x_71:
[----:B------:R-:W-:Y:S05]  /*2bb0*/  BSYNC B1 ;  /* 0x0000000000017941 */ /* 0x000fea0003800000 */
.L_x_70:
        /* <DEDUP_REMOVED lines=8> */
.L_x_73:
[----:B------:R-:W-:Y:S05]  /*2c40*/  BSYNC B1 ;  /* 0x0000000000017941 */ /* 0x000fea0003800000 */
.L_x_72:
        /* <DEDUP_REMOVED lines=8> */
.L_x_75:
[----:B------:R-:W-:Y:S05]  /*2cd0*/  BSYNC B1 ;  /* 0x0000000000017941 */ /* 0x000fea0003800000 */
.L_x_74:
[----:B0----5:R-:W-:Y:S01]  /*2ce0*/  FMUL R13, R152, R155 ;  /* 0x0000009b980d7220 */ /* 0x021fe20000400000 */
[----:B------:R-:W-:Y:S01]  /*2cf0*/  ISETP.GT.AND P2, PT, R0, RZ, P1 ;  /* 0x000000ff0000720c */ /* 0x000fe20000f44270 */
[----:B------:R-:W-:Y:S02]  /*2d00*/  BSSY B1, `(.L_x_76) ;  /* 0x0000005000017945 */ /* 0x000fe40003800000 */
[----:B------:R-:W-:-:S05]  /*2d10*/  FFMA R13, R48, R154, R13 ;  /* 0x0000009a300d7223 */ /* 0x000fca000000000d */
[----:B------:R0:W-:Y:S05]  /*2d20*/  @P3 STG.E desc[UR36][R4.64+0xc0], R13 ;  /* 0x0000c00d04003986 */ /* 0x0001ea000c101924 */
[----:B------:R-:W-:Y:S05]  /*2d30*/  @!P2 BRA `(.L_x_77) ;  /* 0x000000000004a947 */ /* 0x000fea0003800000 */
[----:B------:R0:W5:Y:S02]  /*2d40*/  LDG.E.LTC128B R152, desc[UR36][R6.64+0xc4] ;  /* 0x0000c42406987981 */ /* 0x000164000c1e1920 */
.L_x_77:
[----:B------:R-:W-:Y:S05]  /*2d50*/  BSYNC B1 ;  /* 0x0000000000017941 */ /* 0x000fea0003800000 */
.L_x_76:
[----:B-----5:R-:W-:Y:S01]  /*2d60*/  FMUL R12, R152, R155 ;  /* 0x0000009b980c7220 */ /* 0x020fe20000400000 */
[----:B------:R-:W-:Y:S01]  /*2d70*/  ISETP.GT.AND P0, PT, R0, 0x8, P0 ;  /* 0x000000080000780c */ /* 0x000fe20000704270 */
[----:B------:R-:W-:Y:S02]  /*2d80*/  BSSY B1, `(.L_x_78) ;  /* 0x0000005000017945 */ /* 0x000fe40003800000 */
[----:B------:R-:W-:-:S05]  /*2d90*/  FFMA R49, R49, R154, R12 ;  /* 0x0000009a31317223 */ /* 0x000fca000000000c */
[----:B------:R0:W-:Y:S05]  /*2da0*/  @P2 STG.E desc[UR36][R4.64+0xc4], R49 ;  /* 0x0000c43104002986 */ /* 0x0001ea000c101924 */
[----:B------:R-:W-:Y:S05]  /*2db0*/  @!P0 BRA `(.L_x_79) ;  /* 0x0000000000048947 */ /* 0x000fea0003800000 */
[----:B------:R0:W5:Y:S02]  /*2dc0*/  LDG.E.LTC128B R152, desc[UR36][R8.64+0xc0] ;  /* 0x0000c02408987981 */ /* 0x000164000c1e1920 */
.L_x_79:
[----:B------:R-:W-:Y:S05]  /*2dd0*/  BSYNC B1 ;  /* 0x0000000000017941 */ /* 0x000fea0003800000 */
.L_x_78:
        /* <DEDUP_REMOVED lines=8> */
.L_x_81:
[----:B------:R-:W-:Y:S05]  /*2e60*/  BSYNC B1 ;  /* 0x0000000000017941 */ /* 0x000fea0003800000 */
.L_x_80:
        /* <DEDUP_REMOVED lines=8> */
.L_x_83:
[----:B------:R-:W-:Y:S05]  /*2ef0*/  BSYNC B1 ;  /* 0x0000000000017941 */ /* 0x000fea0003800000 */
.L_x_82:
[----:B0----5:R-:W-:Y:S01]  /*2f00*/  FMUL R13, R152, R155 ;  /* 0x0000009b980d7220 */ /* 0x021fe20000400000 */
[----:B------:R-:W-:Y:S01]  /*2f10*/  ISETP.GT.AND P1, PT, R0, RZ, P0 ;  /* 0x000000ff0000720c */ /* 0x000fe20000724270 */
[----:B------:R-:W-:Y:S02]  /*2f20*/  BSSY B1, `(.L_x_84) ;  /* 0x0000005000017945 */ /* 0x000fe40003800000 */
[----:B------:R-:W-:-:S05]  /*2f30*/  FFMA R13, R52, R154, R13 ;  /* 0x0000009a340d7223 */ /* 0x000fca000000000d */
[----:B------:R0:W-:Y:S05]  /*2f40*/  @P3 STG.E desc[UR36][R4.64+0xe0], R13 ;  /* 0x0000e00d04003986 */ /* 0x0001ea000c101924 */
[----:B------:R-:W-:Y:S05]  /*2f50*/  @!P1 BRA `(.L_x_85) ;  /* 0x0000000000049947 */ /* 0x000fea0003800000 */
[----:B------:R0:W5:Y:S02]  /*2f60*/  LDG.E.LTC128B R152, desc[UR36][R6.64+0xe4] ;  /* 0x0000e42406987981 */ /* 0x000164000c1e1920 */
.L_x_85:
[----:B------:R-:W-:Y:S05]  /*2f70*/  BSYNC B1 ;  /* 0x0000000000017941 */ /* 0x000fea0003800000 */
.L_x_84:
[----:B-----5:R-:W-:Y:S01]  /*2f80*/  FMUL R12, R152, R155 ;  /* 0x0000009b980c7220 */ /* 0x020fe20000400000 */
[----:B------:R-:W-:Y:S01]  /*2f90*/  ISETP.GT.AND P2, PT, R0, 0x8, P2 ;  /* 0x000000080000780c */ /* 0x000fe20001744270 */
[----:B------:R-:W-:Y:S02]  /*2fa0*/  BSSY B1, `(.L_x_86) ;  /* 0x0000005000017945 */ /* 0x000fe40003800000 */
[----:B------:R-:W-:-:S05]  /*2fb0*/  FFMA R53, R53, R154, R12 ;  /* 0x0000009a35357223 */ /* 0x000fca000000000c */
[----:B------:R0:W-:Y:S05]  /*2fc0*/  @P1 STG.E desc[UR36][R4.64+0xe4], R53 ;  /* 0x0000e43504001986 */ /* 0x0001ea000c101924 */
[----:B------:R-:W-:Y:S05]  /*2fd0*/  @!P2 BRA `(.L_x_87) ;  /* 0x000000000004a947 */ /* 0x000fea0003800000 */
[----:B------:R0:W5:Y:S02]  /*2fe0*/  LDG.E.LTC128B R152, desc[UR36][R8.64+0xe0] ;  /* 0x0000e02408987981 */ /* 0x000164000c1e1920 */
.L_x_87:
[----:B------:R-:W-:Y:S05]  /*2ff0*/  BSYNC B1 ;  /* 0x0000000000017941 */ /* 0x000fea0003800000 */
.L_x_86:
        /* <DEDUP_REMOVED lines=8> */
.L_x_89:
[----:B------:R-:W-:Y:S05]  /*3080*/  BSYNC B1 ;  /* 0x0000000000017941 */ /* 0x000fea0003800000 */
.L_x_88:
        /* <DEDUP_REMOVED lines=8> */
.L_x_91:
[----:B------:R-:W-:Y:S05]  /*3110*/  BSYNC B1 ;  /* 0x0000000000017941 */ /* 0x000fea0003800000 */
.L_x_90:
[----:B0----5:R-:W-:Y:S01]  /*3120*/  FMUL R13, R152, R155 ;  /* 0x0000009b980d7220 */ /* 0x021fe20000400000 */
[----:B------:R-:W-:Y:S01]  /*3130*/  ISETP.GT.AND P0, PT, R0, RZ, P2 ;  /* 0x000000ff0000720c */ /* 0x000fe20001704270 */
[----:B------:R-:W-:Y:S02]  /*3140*/  BSSY B1, `(.L_x_92) ;  /* 0x0000005000017945 */ /* 0x000fe40003800000 */
[----:B------:R-:W-:-:S05]  /*3150*/  FFMA R13, R56, R154, R13 ;  /* 0x0000009a380d7223 */ /* 0x000fca000000000d */
[----:B------:R0:W-:Y:S05]  /*3160*/  @P3 STG.E desc[UR36][R4.64+0x100], R13 ;  /* 0x0001000d04003986 */ /* 0x0001ea000c101924 */
[----:B------:R-:W-:Y:S05]  /*3170*/  @!P0 BRA `(.L_x_93) ;  /* 0x0000000000048947 */ /* 0x000fea0003800000 */
[----:B------:R0:W5:Y:S02]  /*3180*/  LDG.E.LTC128B R152, desc[UR36][R6.64+0x104] ;  /* 0x0001042406987981 */ /* 0x000164000c1e1920 */
.L_x_93:
[----:B------:R-:W-:Y:S05]  /*3190*/  BSYNC B1 ;  /* 0x0000000000017941 */ /* 0x000fea0003800000 */
.L_x_92:
[----:B-----5:R-:W-:Y:S01]  /*31a0*/  FMUL R12, R152, R155 ;  /* 0x0000009b980c7220 */ /* 0x020fe20000400000 */
[----:B------:R-:W-:Y:S01]  /*31b0*/  ISETP.GT.AND P1, PT, R0, 0x8, P1 ;  /* 0x000000080000780c */ /* 0x000fe20000f24270 */
[----:B------:R-:W-:Y:S02]  /*31c0*/  BSSY B1, `(.L_x_94) ;  /* 0x0000005000017945 */ /* 0x000fe40003800000 */
[----:B------:R-:W-:-:S05]  /*31d0*/  FFMA R57, R57, R154, R12 ;  /* 0x0000009a39397223 */ /* 0x000fca000000000c */
[----:B------:R0:W-:Y:S05]  /*31e0*/  @P0 STG.E desc[UR36][R4.64+0x104], R57 ;  /* 0x0001043904000986 */ /* 0x0001ea000c101924 */
[----:B------:R-:W-:Y:S05]  /*31f0*/  @!P1 BRA `(.L_x_95) ;  /* 0x0000000000049947 */ /* 0x000fea0003800000 */
[----:B------:R0:W5:Y:S02]  /*3200*/  LDG.E.LTC128B R152, desc[UR36][R8.64+0x100] ;  /* 0x0001002408987981 */ /* 0x000164000c1e1920 */
.L_x_95:
[----:B------:R-:W-:Y:S05]  /*3210*/  BSYNC B1 ;  /* 0x0000000000017941 */ /* 0x000fea0003800000 */
.L_x_94:
        /* <DEDUP_REMOVED lines=8> */
.L_x_97:
[----:B------:R-:W-:Y:S05]  /*32a0*/  BSYNC B1 ;  /* 0x0000000000017941 */ /* 0x000fea0003800000 */
.L_x_96:
        /* <DEDUP_REMOVED lines=8> */
.L_x_99:
[----:B------:R-:W-:Y:S05]  /*3330*/  BSYNC B1 ;  /* 0x0000000000017941 */ /* 0x000fea0003800000 */
.L_x_98:
[----:B0----5:R-:W-:Y:S01]  /*3340*/  FMUL R13, R152, R155 ;  /* 0x0000009b980d7220 */ /* 0x021fe20000400000 */
[----:B------:R-:W-:Y:S01]  /*3350*/  ISETP.GT.AND P2, PT, R0, RZ, P1 ;  /* 0x000000ff0000720c */ /* 0x000fe20000f44270 */
[----:B------:R-:W-:Y:S02]  /*3360*/  BSSY B1, `(.L_x_100) ;  /* 0x0000005000017945 */ /* 0x000fe40003800000 */
[----:B------:R-:W-:-:S05]  /*3370*/  FFMA R13, R60, R154, R13 ;  /* 0x0000009a3c0d7223 */ /* 0x000fca000000000d */
[----:B------:R0:W-:Y:S05]  /*3380*/  @P3 STG.E desc[UR36][R4.64+0x120], R13 ;  /* 0x0001200d04003986 */ /* 0x0001ea000c101924 */
[----:B------:R-:W-:Y:S05]  /*3390*/  @!P2 BRA `(.L_x_101) ;  /* 0x000000000004a947 */ /* 0x000fea0003800000 */
[----:B------:R0:W5:Y:S02]  /*33a0*/  LDG.E.LTC128B R152, desc[UR36][R6.64+0x124] ;  /* 0x0001242406987981 */ /* 0x000164000c1e1920 */
.L_x_101:
[----:B------:R-:W-:Y:S05]  /*33b0*/  BSYNC B1 ;  /* 0x0000000000017941 */ /* 0x000fea0003800000 */
.L_x_100:
[----:B-----5:R-:W-:Y:S01]  /*33c0*/  FMUL R12, R152, R155 ;  /* 0x0000009b980c7220 */ /* 0x020fe20000400000 */
[----:B------:R-:W-:Y:S01]  /*33d0*/  ISETP.GT.AND P0, PT, R0, 0x8, P0 ;  /* 0x000000080000780c */ /* 0x000fe20000704270 */
[----:B------:R-:W-:Y:S02]  /*33e0*/  BSSY B1, `(.L_x_102) ;  /* 0x0000005000017945 */ /* 0x000fe40003800000 */
[----:B------:R-:W-:-:S05]  /*33f0*/  FFMA R61, R61, R154, R12 ;  /* 0x0000009a3d3d7223 */ /* 0x000fca000000000c */
[----:B------:R0:W-:Y:S05]  /*3400*/  @P2 STG.E desc[UR36][R4.64+0x124], R61 ;  /* 0x0001243d04002986 */ /* 0x0001ea000c101924 */
[----:B------:R-:W-:Y:S05]  /*3410*/  @!P0 BRA `(.L_x_103) ;  /* 0x0000000000048947 */ /* 0x000fea0003800000 */
[----:B------:R0:W5:Y:S02]  /*3420*/  LDG.E.LTC128B R152, desc[UR36][R8.64+0x120] ;  /* 0x0001202408987981 */ /* 0x000164000c1e1920 */
.L_x_103:
[----:B------:R-:W-:Y:S05]  /*3430*/  BSYNC B1 ;  /* 0x0000000000017941 */ /* 0x000fea0003800000 */
.L_x_102:
        /* <DEDUP_REMOVED lines=8> */
.L_x_105:
[----:B------:R-:W-:Y:S05]  /*34c0*/  BSYNC B1 ;  /* 0x0000000000017941 */ /* 0x000fea0003800000 */
.L_x_104:
        /* <DEDUP_REMOVED lines=8> */
.L_x_107:
[----:B------:R-:W-:Y:S05]  /*3550*/  BSYNC B1 ;  /* 0x0000000000017941 */ /* 0x000fea0003800000 */
.L_x_106:
[----:B0----5:R-:W-:Y:S01]  /*3560*/  FMUL R13, R152, R155 ;  /* 0x0000009b980d7220 */ /* 0x021fe20000400000 */
[----:B------:R-:W-:Y:S01]  /*3570*/  ISETP.GT.AND P1, PT, R0, RZ, P0 ;  /* 0x000000ff0000720c */ /* 0x000fe20000724270 */
[----:B------:R-:W-:Y:S02]  /*3580*/  BSSY B1, `(.L_x_108) ;  /* 0x0000005000017945 */ /* 0x000fe40003800000 */
[----:B------:R-:W-:-:S05]  /*3590*/  FFMA R13, R64, R154, R13 ;  /* 0x0000009a400d7223 */ /* 0x000fca000000000d */
[----:B------:R0:W-:Y:S05]  /*35a0*/  @P3 STG.E desc[UR36][R4.64+0x140], R13 ;  /* 0x0001400d04003986 */ /* 0x0001ea000c101924 */
[----:B------:R-:W-:Y:S05]  /*35b0*/  @!P1 BRA `(.L_x_109) ;  /* 0x0000000000049947 */ /* 0x000fea0003800000 */
[----:B------:R0:W5:Y:S02]  /*35c0*/  LDG.E.LTC128B R152, desc[UR36][R6.64+0x144] ;  /* 0x0001442406987981 */ /* 0x000164000c1e1920 */
.L_x_109:
[----:B------:R-:W-:Y:S05]  /*35d0*/  BSYNC B1 ;  /* 0x0000000000017941 */ /* 0x000fea0003800000 */
.L_x_108:
[----:B-----5:R-:W-:Y:S01]  /*35e0*/  FMUL R12, R152, R155 ;  /* 0x0000009b980c7220 */ /* 0x020fe20000400000 */
[----:B------:R-:W-:Y:S01]  /*35f0*/  ISETP.GT.AND P2, PT, R0, 0x8, P2 ;  /* 0x000000080000780c */ /* 0x000fe20001744270 */
[----:B------:R-:W-:Y:S02]  /*3600*/  BSSY B1, `(.L_x_110) ;  /* 0x0000005000017945 */ /* 0x000fe40003800000 */
[----:B------:R-:W-:-:S05]  /*3610*/  FFMA R65, R65, R154, R12 ;  /* 0x0000009a41417223 */ /* 0x000fca000000000c */
[----:B------:R0:W-:Y:S05]  /*3620*/  @P1 STG.E desc[UR36][R4.64+0x144], R65 ;  /* 0x0001444104001986 */ /* 0x0001ea000c101924 */
[----:B------:R-:W-:Y:S05]  /*3630*/  @!P2 BRA `(.L_x_111) ;  /* 0x000000000004a947 */ /* 0x000fea0003800000 */
[----:B------:R0:W5:Y:S02]  /*3640*/  LDG.E.LTC128B R152, desc[UR36][R8.64+0x140] ;  /* 0x0001402408987981 */ /* 0x000164000c1e1920 */
.L_x_111:
[----:B------:R-:W-:Y:S05]  /*3650*/  BSYNC B1 ;  /* 0x0000000000017941 */ /* 0x000fea0003800000 */
.L_x_110:
        /* <DEDUP_REMOVED lines=8> */
.L_x_113:
[----:B------:R-:W-:Y:S05]  /*36e0*/  BSYNC B1 ;  /* 0x0000000000017941 */ /* 0x000fea0003800000 */
.L_x_112:
        /* <DEDUP_REMOVED lines=8> */
.L_x_115:
[----:B------:R-:W-:Y:S05]  /*3770*/  BSYNC B1 ;  /* 0x0000000000017941 */ /* 0x000fea0003800000 */
.L_x_114:
[----:B0----5:R-:W-:Y:S01]  /*3780*/  FMUL R13, R152, R155 ;  /* 0x0000009b980d7220 */ /* 0x021fe20000400000 */
[----:B------:R-:W-:Y:S01]  /*3790*/  ISETP.GT.AND P0, PT, R0, RZ, P2 ;  /* 0x000000ff0000720c */ /* 0x000fe20001704270 */
[----:B------:R-:W-:Y:S02]  /*37a0*/  BSSY B1, `(.L_x_116) ;  /* 0x0000005000017945 */ /* 0x000fe40003800000 */
[----:B------:R-:W-:-:S05]  /*37b0*/  FFMA R13, R68, R154, R13 ;  /* 0x0000009a440d7223 */ /* 0x000fca000000000d */
[----:B------:R0:W-:Y:S05]  /*37c0*/  @P3 STG.E desc[UR36][R4.64+0x160], R13 ;  /* 0x0001600d04003986 */ /* 0x0001ea000c101924 */
[----:B------:R-:W-:Y:S05]  /*37d0*/  @!P0 BRA `(.L_x_117) ;  /* 0x0000000000048947 */ /* 0x000fea0003800000 */
[----:B------:R0:W5:Y:S02]  /*37e0*/  LDG.E.LTC128B R152, desc[UR36][R6.64+0x164] ;  /* 0x0001642406987981 */ /* 0x000164000c1e1920 */
.L_x_117:
[----:B------:R-:W-:Y:S05]  /*37f0*/  BSYNC B1 ;  /* 0x0000000000017941 */ /* 0x000fea0003800000 */
.L_x_116:
[----:B-----5:R-:W-:Y:S01]  /*3800*/  FMUL R12, R152, R155 ;  /* 0x0000009b980c7220 */ /* 0x020fe20000400000 */
[----:B------:R-:W-:Y:S01]  /*3810*/  ISETP.GT.AND P1, PT, R0, 0x8, P1 ;  /* 0x000000080000780c */ /* 0x000fe20000f24270 */
[----:B------:R-:W-:Y:S02]  /*3820*/  BSSY B1, `(.L_x_118) ;  /* 0x0000005000017945 */ /* 0x000fe40003800000 */
[----:B------:R-:W-:-:S05]  /*3830*/  FFMA R69, R69, R154, R12 ;  /* 0x0000009a45457223 */ /* 0x000fca000000000c */
[----:B------:R0:W-:Y:S05]  /*3840*/  @P0 STG.E desc[UR36][R4.64+0x164], R69 ;  /* 0x0001644504000986 */ /* 0x0001ea000c101924 */
[----:B------:R-:W-:Y:S05]  /*3850*/  @!P1 BRA `(.L_x_119) ;  /* 0x0000000000049947 */ /* 0x000fea0003800000 */
[----:B------:R0:W5:Y:S02]  /*3860*/  LDG.E.LTC128B R152, desc[UR36][R8.64+0x160] ;  /* 0x0001602408987981 */ /* 0x000164000c1e1920 */
.L_x_119:
[----:B------:R-:W-:Y:S05]  /*3870*/  BSYNC B1 ;  /* 0x0000000000017941 */ /* 0x000fea0003800000 */
.L_x_118:
        /* <DEDUP_REMOVED lines=8> */
.L_x_121:
[----:B------:R-:W-:Y:S05]  /*3900*/  BSYNC B1 ;  /* 0x0000000000017941 */ /* 0x000fea0003800000 */
.L_x_120:
        /* <DEDUP_REMOVED lines=8> */
.L_x_123:
[----:B------:R-:W-:Y:S05]  /*3990*/  BSYNC B1 ;  /* 0x0000000000017941 */ /* 0x000fea0003800000 */
.L_x_122:
[----:B0----5:R-:W-:Y:S01]  /*39a0*/  FMUL R13, R152, R155 ;  /* 0x0000009b980d7220 */ /* 0x021fe20000400000 */
[----:B------:R-:W-:Y:S01]  /*39b0*/  ISETP.GT.AND P2, PT, R0, RZ, P1 ;  /* 0x000000ff0000720c */ /* 0x000fe20000f44270 */
[----:B------:R-:W-:Y:S02]  /*39c0*/  BSSY B1, `(.L_x_124) ;  /* 0x0000005000017945 */ /* 0x000fe40003800000 */
[----:B------:R-:W-:-:S05]  /*39d0*/  FFMA R13, R72, R154, R13 ;  /* 0x0000009a480d7223 */ /* 0x000fca000000000d */
[----:B------:R0:W-:Y:S05]  /*39e0*/  @P3 STG.E desc[UR36][R4.64+0x180], R13 ;  /* 0x0001800d04003986 */ /* 0x0001ea000c101924 */
[----:B------:R-:W-:Y:S05]  /*39f0*/  @!P2 BRA `(.L_x_125) ;  /* 0x000000000004a947 */ /* 0x000fea0003800000 */
[----:B------:R0:W5:Y:S02]  /*3a00*/  LDG.E.LTC128B R152, desc[UR36][R6.64+0x184] ;  /* 0x0001842406987981 */ /* 0x000164000c1e1920 */
.L_x_125:
[----:B------:R-:W-:Y:S05]  /*3a10*/  BSYNC B1 ;  /* 0x0000000000017941 */ /* 0x000fea0003800000 */
.L_x_124:
[----:B-----5:R-:W-:Y:S01]  /*3a20*/  FMUL R12, R152, R155 ;  /* 0x0000009b980c7220 */ /* 0x020fe20000400000 */
[----:B------:R-:W-:Y:S01]  /*3a30*/  ISETP.GT.AND P0, PT, R0, 0x8, P0 ;  /* 0x000000080000780c */ /* 0x000fe20000704270 */
[----:B------:R-:W-:Y:S02]  /*3a40*/  BSSY B1, `(.L_x_126) ;  /* 0x0000005000017945 */ /* 0x000fe40003800000 */
[----:B------:R-:W-:-:S05]  /*3a50*/  FFMA R73, R73, R154, R12 ;  /* 0x0000009a49497223 */ /* 0x000fca000000000c */
[----:B------:R0:W-:Y:S05]  /*3a60*/  @P2 STG.E desc[UR36][R4.64+0x184], R73 ;  /* 0x0001844904002986 */ /* 0x0001ea000c101924 */
[----:B------:R-:W-:Y:S05]  /*3a70*/  @!P0 BRA `(.L_x_127) ;  /* 0x0000000000048947 */ /* 0x000fea0003800000 */
[----:B------:R0:W5:Y:S02]  /*3a80*/  LDG.E.LTC128B R152, desc[UR36][R8.64+0x180] ;  /* 0x0001802408987981 */ /* 0x000164000c1e1920 */
.L_x_127:
[----:B------:R-:W-:Y:S05]  /*3a90*/  BSYNC B1 ;  /* 0x0000000000017941 */ /* 0x000fea0003800000 */
.L_x_126:
        /* <DEDUP_REMOVED lines=8> */
.L_x_129:
[----:B------:R-:W-:Y:S05]  /*3b20*/  BSYNC B1 ;  /* 0x0000000000017941 */ /* 0x000fea0003800000 */
.L_x_128:
        /* <DEDUP_REMOVED lines=8> */
.L_x_131:
[----:B------:R-:W-:Y:S05]  /*3bb0*/  BSYNC B1 ;  /* 0x0000000000017941 */ /* 0x000fea0003800000 */
.L_x_130:
[----:B0----5:R-:W-:Y:S01]  /*3bc0*/  FMUL R13, R152, R155 ;  /* 0x0000009b980d7220 */ /* 0x021fe20000400000 */
[----:B------:R-:W-:Y:S01]  /*3bd0*/  ISETP.GT.AND P1, PT, R0, RZ, P0 ;  /* 0x000000ff0000720c */ /* 0x000fe20000724270 */
[----:B------:R-:W-:Y:S02]  /*3be0*/  BSSY B1, `(.L_x_132) ;  /* 0x0000005000017945 */ /* 0x000fe40003800000 */
[----:B------:R-:W-:-:S05]  /*3bf0*/  FFMA R13, R76, R154, R13 ;  /* 0x0000009a4c0d7223 */ /* 0x000fca000000000d */
[----:B------:R0:W-:Y:S05]  /*3c00*/  @P3 STG.E desc[UR36][R4.64+0x1a0], R13 ;  /* 0x0001a00d04003986 */ /* 0x0001ea000c101924 */
[----:B------:R-:W-:Y:S05]  /*3c10*/  @!P1 BRA `(.L_x_133) ;  /* 0x0000000000049947 */ /* 0x000fea0003800000 */
[----:B------:R0:W5:Y:S02]  /*3c20*/  LDG.E.LTC128B R152, desc[UR36][R6.64+0x1a4] ;  /* 0x0001a42406987981 */ /* 0x000164000c1e1920 */
.L_x_133:
[----:B------:R-:W-:Y:S05]  /*3c30*/  BSYNC B1 ;  /* 0x0000000000017941 */ /* 0x000fea0003800000 */
.L_x_132:
[----:B-----5:R-:W-:Y:S01]  /*3c40*/  FMUL R12, R152, R155 ;  /* 0x0000009b980c7220 */ /* 0x020fe20000400000 */
[----:B------:R-:W-:Y:S01]  /*3c50*/  ISETP.GT.AND P2, PT, R0, 0x8, P2 ;  /* 0x000000080000780c */ /* 0x000fe20001744270 */
[----:B------:R-:W-:Y:S02]  /*3c60*/  BSSY B1, `(.L_x_134) ;  /* 0x0000005000017945 */ /* 0x000fe40003800000 */
[----:B------:R-:W-:-:S05]  /*3c70*/  FFMA R77, R77, R154, R12 ;  /* 0x0000009a4d4d7223 */ /* 0x000fca000000000c */
[----:B------:R0:W-:Y:S05]  /*3c80*/  @P1 STG.E desc[UR36][R4.64+0x1a4], R77 ;  /* 0x0001a44d04001986 */ /* 0x0001ea000c101924 */
[----:B------:R-:W-:Y:S05]  /*3c90*/  @!P2 BRA `(.L_x_135) ;  /* 0x000000000004a947 */ /* 0x000fea0003800000 */
[----:B------:R0:W5:Y:S02]  /*3ca0*/  LDG.E.LTC128B R152, desc[UR36][R8.64+0x1a0] ;  /* 0x0001a02408987981 */ /* 0x000164000c1e1920 */
.L_x_135:
[----:B------:R-:W-:Y:S05]  /*3cb0*/  BSYNC B1 ;  /* 0x0000000000017941 */ /* 0x000fea0003800000 */
.L_x_134:
        /* <DEDUP_REMOVED lines=8> */
.L_x_137:
[----:B------:R-:W-:Y:S05]  /*3d40*/  BSYNC B1 ;  /* 0x0000000000017941 */ /* 0x000fea0003800000 */
.L_x_136:
        /* <DEDUP_REMOVED lines=8> */
.L_x_139:
[----:B------:R-:W-:Y:S05]  /*3dd0*/  BSYNC B1 ;  /* 0x0000000000017941 */ /* 0x000fea0003800000 */
.L_x_138:
[----:B0----5:R-:W-:Y:S01]  /*3de0*/  FMUL R13, R152, R155 ;  /* 0x0000009b980d7220 */ /* 0x021fe20000400000 */
[----:B------:R-:W-:Y:S01]  /*3df0*/  ISETP.GT.AND P0, PT, R0, RZ, P2 ;  /* 0x000000ff0000720c */ /* 0x000fe20001704270 */
[----:B------:R-:W-:Y:S02]  /*3e00*/  BSSY B1, `(.L_x_140) ;  /* 0x0000005000017945 */ /* 0x000fe40003800000 */
[----:B------:R-:W-:-:S05]  /*3e10*/  FFMA R13, R80, R154, R13 ;  /* 0x0000009a500d7223 */ /* 0x000fca000000000d */
[----:B------:R0:W-:Y:S05]  /*3e20*/  @P3 STG.E desc[UR36][R4.64+0x1c0], R13 ;  /* 0x0001c00d04003986 */ /* 0x0001ea000c101924 */
[----:B------:R-:W-:Y:S05]  /*3e30*/  @!P0 BRA `(.L_x_141) ;  /* 0x0000000000048947 */ /* 0x000fea0003800000 */
[----:B------:R0:W5:Y:S02]  /*3e40*/  LDG.E.LTC128B R152, desc[UR36][R6.64+0x1c4] ;  /* 0x0001c42406987981 */ /* 0x000164000c1e1920 */
.L_x_141:
[----:B------:R-:W-:Y:S05]  /*3e50*/  BSYNC B1 ;  /* 0x0000000000017941 */ /* 0x000fea0003800000 */
.L_x_140:
[----:B-----5:R-:W-:Y:S01]  /*3e60*/  FMUL R12, R152, R155 ;  /* 0x0000009b980c7220 */ /* 0x020fe20000400000 */
[----:B------:R-:W-:Y:S01]  /*3e70*/  ISETP.GT.AND P1, PT, R0, 0x8, P1 ;  /* 0x000000080000780c */ /* 0x000fe20000f24270 */
[----:B------:R-:W-:Y:S02]  /*3e80*/  BSSY B1, `(.L_x_142) ;  /* 0x0000005000017945 */ /* 0x000fe40003800000 */
[----:B------:R-:W-:-:S05]  /*3e90*/  FFMA R81, R81, R154, R12 ;  /* 0x0000009a51517223 */ /* 0x000fca000000000c */
[----:B------:R0:W-:Y:S05]  /*3ea0*/  @P0 STG.E desc[UR36][R4.64+0x1c4], R81 ;  /* 0x0001c45104000986 */ /* 0x0001ea000c101924 */
[----:B------:R-:W-:Y:S05]  /*3eb0*/  @!P1 BRA `(.L_x_143) ;  /* 0x0000000000049947 */ /* 0x000fea0003800000 */
[----:B------:R0:W5:Y:S02]  /*3ec0*/  LDG.E.LTC128B R152, desc[UR36][R8.64+0x1c0] ;  /* 0x0001c02408987981 */ /* 0x000164000c1e1920 */
.L_x_143:
[----:B------:R-:W-:Y:S05]  /*3ed0*/  BSYNC B1 ;  /* 0x0000000000017941 */ /* 0x000fea0003800000 */
.L_x_142:
        /* <DEDUP_REMOVED lines=8> */
.L_x_145:
[----:B------:R-:W-:Y:S05]  /*3f60*/  BSYNC B1 ;  /* 0x0000000000017941 */ /* 0x000fea0003800000 */
.L_x_144:
        /* <DEDUP_REMOVED lines=8> */
.L_x_147:
[----:B------:R-:W-:Y:S05]  /*3ff0*/  BSYNC B1 ;  /* 0x0000000000017941 */ /* 0x000fea0003800000 */
.L_x_146:
[----:B0----5:R-:W-:Y:S01]  /*4000*/  FMUL R13, R152, R155 ;  /* 0x0000009b980d7220 */ /* 0x021fe20000400000 */
[----:B------:R-:W-:Y:S01]  /*4010*/  ISETP.GT.AND P2, PT, R0, RZ, P1 ;  /* 0x000000ff0000720c */ /* 0x000fe20000f44270 */
[----:B------:R-:W-:Y:S02]  /*4020*/  BSSY B1, `(.L_x_148) ;  /* 0x0000005000017945 */ /* 0x000fe40003800000 */
[----:B------:R-:W-:-:S05]  /*4030*/  FFMA R13, R84, R154, R13 ;  /* 0x0000009a540d7223 */ /* 0x000fca000000000d */
[----:B------:R0:W-:Y:S05]  /*4040*/  @P3 STG.E desc[UR36][R4.64+0x1e0], R13 ;  /* 0x0001e00d04003986 */ /* 0x0001ea000c101924 */
[----:B------:R-:W-:Y:S05]  /*4050*/  @!P2 BRA `(.L_x_149) ;  /* 0x000000000004a947 */ /* 0x000fea0003800000 */
[----:B------:R0:W5:Y:S02]  /*4060*/  LDG.E.LTC128B R152, desc[UR36][R6.64+0x1e4] ;  /* 0x0001e42406987981 */ /* 0x000164000c1e1920 */
.L_x_149:
[----:B------:R-:W-:Y:S05]  /*4070*/  BSYNC B1 ;  /* 0x0000000000017941 */ /* 0x000fea0003800000 */
.L_x_148:
[----:B-----5:R-:W-:Y:S01]  /*4080*/  FMUL R12, R152, R155 ;  /* 0x0000009b980c7220 */ /* 0x020fe20000400000 */
[----:B------:R-:W-:Y:S01]  /*4090*/  ISETP.GT.AND P0, PT, R0, 0x8, P0 ;  /* 0x000000080000780c */ /* 0x000fe20000704270 */
[----:B------:R-:W-:Y:S02]  /*40a0*/  BSSY B1, `(.L_x_150) ;  /* 0x0000005000017945 */ /* 0x000fe40003800000 */
[----:B------:R-:W-:-:S05]  /*40b0*/  FFMA R85, R85, R154, R12 ;  /* 0x0000009a55557223 */ /* 0x000fca000000000c */
[----:B------:R0:W-:Y:S05]  /*40c0*/  @P2 STG.E desc[UR36][R4.64+0x1e4], R85 ;  /* 0x0001e45504002986 */ /* 0x0001ea000c101924 */
[----:B------:R-:W-:Y:S05]  /*40d0*/  @!P0 BRA `(.L_x_151) ;  /* 0x0000000000048947 */ /* 0x000fea0003800000 */
[----:B------:R0:W5:Y:S02]  /*40e0*/  LDG.E.LTC128B R152, desc[UR36][R8.64+0x1e0] ;  /* 0x0001e02408987981 */ /* 0x000164000c1e1920 */
.L_x_151:
[----:B------:R-:W-:Y:S05]  /*40f0*/  BSYNC B1 ;  /* 0x0000000000017941 */ /* 0x000fea0003800000 */
.L_x_150:
        /* <DEDUP_REMOVED lines=8> */
.L_x_153:
[----:B------:R-:W-:Y:S05]  /*4180*/  BSYNC B1 ;  /* 0x0000000000017941 */ /* 0x000fea0003800000 */
.L_x_152:
        /* <DEDUP_REMOVED lines=8> */
.L_x_155:
[----:B------:R-:W-:Y:S05]  /*4210*/  BSYNC B1 ;  /* 0x0000000000017941 */ /* 0x000fea0003800000 */
.L_x_154:
[----:B0----5:R-:W-:Y:S01]  /*4220*/  FMUL R13, R152, R155 ;  /* 0x0000009b980d7220 */ /* 0x021fe20000400000 */
[----:B------:R-:W-:Y:S01]  /*4230*/  ISETP.GT.AND P1, PT, R0, RZ, P0 ;  /* 0x000000ff0000720c */ /* 0x000fe20000724270 */
[----:B------:R-:W-:Y:S02]  /*4240*/  BSSY B1, `(.L_x_156) ;  /* 0x0000005000017945 */ /* 0x000fe40003800000 */
[----:B------:R-:W-:-:S05]  /*4250*/  FFMA R13, R88, R154, R13 ;  /* 0x0000009a580d7223 */ /* 0x000fca000000000d */
[----:B------:R0:W-:Y:S05]  /*4260*/  @P3 STG.E desc[UR36][R4.64+0x200], R13 ;  /* 0x0002000d04003986 */ /* 0x0001ea000c101924 */
[----:B------:R-:W-:Y:S05]  /*4270*/  @!P1 BRA `(.L_x_157) ;  /* 0x0000000000049947 */ /* 0x000fea0003800000 */
[----:B------:R0:W5:Y:S02]  /*4280*/  LDG.E.LTC128B R152, desc[UR36][R6.64+0x204] ;  /* 0x0002042406987981 */ /* 0x000164000c1e1920 */
.L_x_157:
[----:B------:R-:W-:Y:S05]  /*4290*/  BSYNC B1 ;  /* 0x0000000000017941 */ /* 0x000fea0003800000 */
.L_x_156:
[----:B-----5:R-:W-:Y:S01]  /*42a0*/  FMUL R12, R152, R155 ;  /* 0x0000009b980c7220 */ /* 0x020fe20000400000 */
[----:B------:R-:W-:Y:S01]  /*42b0*/  ISETP.GT.AND P2, PT, R0, 0x8, P2 ;  /* 0x000000080000780c */ /* 0x000fe20001744270 */
[----:B------:R-:W-:Y:S02]  /*42c0*/  BSSY B1, `(.L_x_158) ;  /* 0x0000005000017945 */ /* 0x000fe40003800000 */
[----:B------:R-:W-:-:S05]  /*42d0*/  FFMA R89, R89, R154, R12 ;  /* 0x0000009a59597223 */ /* 0x000fca000000000c */
[----:B------:R0:W-:Y:S05]  /*42e0*/  @P1 STG.E desc[UR36][R4.64+0x204], R89 ;  /* 0x0002045904001986 */ /* 0x0001ea000c101924 */
[----:B------:R-:W-:Y:S05]  /*42f0*/  @!P2 BRA `(.L_x_159) ;  /* 0x000000000004a947 */ /* 0x000fea0003800000 */
[----:B------:R0:W5:Y:S02]  /*4300*/  LDG.E.LTC128B R152, desc[UR36][R8.64+0x200] ;  /* 0x0002002408987981 */ /* 0x000164000c1e1920 */
.L_x_159:
[----:B------:R-:W-:Y:S05]  /*4310*/  BSYNC B1 ;  /* 0x0000000000017941 */ /* 0x000fea0003800000 */
.L_x_158:
        /* <DEDUP_REMOVED lines=8> */
.L_x_161:
[----:B------:R-:W-:Y:S05]  /*43a0*/  BSYNC B1 ;  /* 0x0000000000017941 */ /* 0x000fea0003800000 */
.L_x_160:
        /* <DEDUP_REMOVED lines=8> */
.L_x_163:
[----:B------:R-:W-:Y:S05]  /*4430*/  BSYNC B1 ;  /* 0x0000000000017941 */ /* 0x000fea0003800000 */
.L_x_162:
[----:B0----5:R-:W-:Y:S01]  /*4440*/  FMUL R13, R152, R155 ;  /* 0x0000009b980d7220 */ /* 0x021fe20000400000 */
[----:B------:R-:W-:Y:S01]  /*4450*/  ISETP.GT.AND P0, PT, R0, RZ, P2 ;  /* 0x000000ff0000720c */ /* 0x000fe20001704270 */
[----:B------:R-:W-:Y:S02]  /*4460*/  BSSY B1, `(.L_x_164) ;  /* 0x0000005000017945 */ /* 0x000fe40003800000 */
[----:B------:R-:W-:-:S05]  /*4470*/  FFMA R13, R92, R154, R13 ;  /* 0x0000009a5c0d7223 */ /* 0x000fca000000000d */
[----:B------:R0:W-:Y:S05]  /*4480*/  @P3 STG.E desc[UR36][R4.64+0x220], R13 ;  /* 0x0002200d04003986 */ /* 0x0001ea000c101924 */
[----:B------:R-:W-:Y:S05]  /*4490*/  @!P0 BRA `(.L_x_165) ;  /* 0x0000000000048947 */ /* 0x000fea0003800000 */
[----:B------:R0:W5:Y:S02]  /*44a0*/  LDG.E.LTC128B R152, desc[UR36][R6.64+0x224] ;  /* 0x0002242406987981 */ /* 0x000164000c1e1920 */
.L_x_165:
[----:B------:R-:W-:Y:S05]  /*44b0*/  BSYNC B1 ;  /* 0x0000000000017941 */ /* 0x000fea0003800000 */
.L_x_164:
[----:B-----5:R-:W-:Y:S01]  /*44c0*/  FMUL R12, R152, R155 ;  /* 0x0000009b980c7220 */ /* 0x020fe20000400000 */
[----:B------:R-:W-:Y:S01]  /*44d0*/  ISETP.GT.AND P1, PT, R0, 0x8, P1 ;  /* 0x000000080000780c */ /* 0x000fe20000f24270 */
[----:B------:R-:W-:Y:S02]  /*44e0*/  BSSY B1, `(.L_x_166) ;  /* 0x0000005000017945 */ /* 0x000fe40003800000 */
[----:B------:R-:W-:-:S05]  /*44f0*/  FFMA R93, R93, R154, R12 ;  /* 0x0000009a5d5d7223 */ /* 0x000fca000000000c */
[----:B------:R0:W-:Y:S05]  /*4500*/  @P0 STG.E desc[UR36][R4.64+0x224], R93 ;  /* 0x0002245d04000986 */ /* 0x0001ea000c101924 */
[----:B------:R-:W-:Y:S05]  /*4510*/  @!P1 BRA `(.L_x_167) ;  /* 0x0000000000049947 */ /* 0x000fea0003800000 */
[----:B------:R0:W5:Y:S02]  /*4520*/  LDG.E.LTC128B R152, desc[UR36][R8.64+0x220] ;  /* 0x0002202408987981 */ /* 0x000164000c1e1920 */
.L_x_167:
[----:B------:R-:W-:Y:S05]  /*4530*/  BSYNC B1 ;  /* 0x0000000000017941 */ /* 0x000fea0003800000 */
.L_x_166:
        /* <DEDUP_REMOVED lines=8> */
.L_x_169:
[----:B------:R-:W-:Y:S05]  /*45c0*/  BSYNC B1 ;  /* 0x0000000000017941 */ /* 0x000fea0003800000 */
.L_x_168:
        /* <DEDUP_REMOVED lines=8> */
.L_x_171:
[----:B------:R-:W-:Y:S05]  /*4650*/  BSYNC B1 ;  /* 0x0000000000017941 */ /* 0x000fea0003800000 */
.L_x_170:
[----:B0----5:R-:W-:Y:S01]  /*4660*/  FMUL R13, R152, R155 ;  /* 0x0000009b980d7220 */ /* 0x021fe20000400000 */
[----:B------:R-:W-:Y:S01]  /*4670*/  ISETP.GT.AND P2, PT, R0, RZ, P1 ;  /* 0x000000ff0000720c */ /* 0x000fe20000f44270 */
[----:B------:R-:W-:Y:S02]  /*4680*/  BSSY B1, `(.L_x_172) ;  /* 0x0000005000017945 */ /* 0x000fe40003800000 */
[----:B------:R-:W-:-:S05]  /*4690*/  FFMA R13, R96, R154, R13 ;  /* 0x0000009a600d7223 */ /* 0x000fca000000000d */
[----:B------:R0:W-:Y:S05]  /*46a0*/  @P3 STG.E desc[UR36][R4.64+0x240], R13 ;  /* 0x0002400d04003986 */ /* 0x0001ea000c101924 */
[----:B------:R-:W-:Y:S05]  /*46b0*/  @!P2 BRA `(.L_x_173) ;  /* 0x000000000004a947 */ /* 0x000fea0003800000 */
[----:B------:R0:W5:Y:S02]  /*46c0*/  LDG.E.LTC128B R152, desc[UR36][R6.64+0x244] ;  /* 0x0002442406987981 */ /* 0x000164000c1e1920 */
.L_x_173:
[----:B------:R-:W-:Y:S05]  /*46d0*/  BSYNC B1 ;  /* 0x0000000000017941 */ /* 0x000fea0003800000 */
.L_x_172:
[----:B-----5:R-:W-:Y:S01]  /*46e0*/  FMUL R12, R152, R155 ;  /* 0x0000009b980c7220 */ /* 0x020fe20000400000 */
[----:B------:R-:W-:Y:S01]  /*46f0*/  ISETP.GT.AND P0, PT, R0, 0x8, P0 ;  /* 0x000000080000780c */ /* 0x000fe20000704270 */
[----:B------:R-:W-:Y:S02]  /*4700*/  BSSY B1, `(.L_x_174) ;  /* 0x0000005000017945 */ /* 0x000fe40003800000 */
[----:B------:R-:W-:-:S05]  /*4710*/  FFMA R97, R97, R154, R12 ;  /* 0x0000009a61617223 */ /* 0x000fca000000000c */
[----:B------:R0:W-:Y:S05]  /*4720*/  @P2 STG.E desc[UR36][R4.64+0x244], R97 ;  /* 0x0002446104002986 */ /* 0x0001ea000c101924 */
[----:B------:R-:W-:Y:S05]  /*4730*/  @!P0 BRA `(.L_x_175) ;  /* 0x0000000000048947 */ /* 0x000fea0003800000 */
[----:B------:R0:W5:Y:S02]  /*4740*/  LDG.E.LTC128B R152, desc[UR36][R8.64+0x240] ;  /* 0x0002402408987981 */ /* 0x000164000c1e1920 */
.L_x_175:
[----:B------:R-:W-:Y:S05]  /*4750*/  BSYNC B1 ;  /* 0x0000000000017941 */ /* 0x000fea0003800000 */
.L_x_174:
        /* <DEDUP_REMOVED lines=8> */
.L_x_177:
[----:B------:R-:W-:Y:S05]  /*47e0*/  BSYNC B1 ;  /* 0x0000000000017941 */ /* 0x000fea0003800000 */
.L_x_176:
        /* <DEDUP_REMOVED lines=8> */
.L_x_179:
[----:B------:R-:W-:Y:S05]  /*4870*/  BSYNC B1 ;  /* 0x0000000000017941 */ /* 0x000fea0003800000 */
.L_x_178:
[----:B0----5:R-:W-:Y:S01]  /*4880*/  FMUL R13, R152, R155 ;  /* 0x0000009b980d7220 */ /* 0x021fe20000400000 */
[----:B------:R-:W-:Y:S01]  /*4890*/  ISETP.GT.AND P1, PT, R0, RZ, P0 ;  /* 0x000000ff0000720c */ /* 0x000fe20000724270 */
[----:B------:R-:W-:Y:S02]  /*48a0*/  BSSY B1, `(.L_x_180) ;  /* 0x0000005000017945 */ /* 0x000fe40003800000 */
[----:B------:R-:W-:-:S05]  /*48b0*/  FFMA R13, R100, R154, R13 ;  /* 0x0000009a640d7223 */ /* 0x000fca000000000d */
[----:B------:R0:W-:Y:S05]  /*48c0*/  @P3 STG.E desc[UR36][R4.64+0x260], R13 ;  /* 0x0002600d04003986 */ /* 0x0001ea000c101924 */
[----:B------:R-:W-:Y:S05]  /*48d0*/  @!P1 BRA `(.L_x_181) ;  /* 0x0000000000049947 */ /* 0x000fea0003800000 */
[----:B------:R0:W5:Y:S02]  /*48e0*/  LDG.E.LTC128B R152, desc[UR36][R6.64+0x264] ;  /* 0x0002642406987981 */ /* 0x000164000c1e1920 */
.L_x_181:
[----:B------:R-:W-:Y:S05]  /*48f0*/  BSYNC B1 ;  /* 0x0000000000017941 */ /* 0x000fea0003800000 */
.L_x_180:
[----:B-----5:R-:W-:Y:S01]  /*4900*/  FMUL R12, R152, R155 ;  /* 0x0000009b980c7220 */ /* 0x020fe20000400000 */
[----:B------:R-:W-:Y:S01]  /*4910*/  ISETP.GT.AND P2, PT, R0, 0x8, P2 ;  /* 0x000000080000780c */ /* 0x000fe20001744270 */
[----:B------:R-:W-:Y:S02]  /*4920*/  BSSY B1, `(.L_x_182) ;  /* 0x0000005000017945 */ /* 0x000fe40003800000 */
[----:B------:R-:W-:-:S05]  /*4930*/  FFMA R101, R101, R154, R12 ;  /* 0x0000009a65657223 */ /* 0x000fca000000000c */
[----:B------:R0:W-:Y:S05]  /*4940*/  @P1 STG.E desc[UR36][R4.64+0x264], R101 ;  /* 0x0002646504001986 */ /* 0x0001ea000c101924 */
[----:B------:R-:W-:Y:S05]  /*4950*/  @!P2 BRA `(.L_x_183) ;  /* 0x000000000004a947 */ /* 0x000fea0003800000 */
[----:B------:R0:W5:Y:S02]  /*4960*/  LDG.E.LTC128B R152, desc[UR36][R8.64+0x260] ;  /* 0x0002602408987981 */ /* 0x000164000c1e1920 */
.L_x_183:
[----:B------:R-:W-:Y:S05]  /*4970*/  BSYNC B1 ;  /* 0x0000000000017941 */ /* 0x000fea0003800000 */
.L_x_182:
        /* <DEDUP_REMOVED lines=8> */
.L_x_185:
[----:B------:R-:W-:Y:S05]  /*4a00*/  BSYNC B1 ;  /* 0x0000000000017941 */ /* 0x000fea0003800000 */
.L_x_184:
        /* <DEDUP_REMOVED lines=8> */
.L_x_187:
[----:B------:R-:W-:Y:S05]  /*4a90*/  BSYNC B1 ;  /* 0x0000000000017941 */ /* 0x000fea0003800000 */
.L_x_186:
[----:B0----5:R-:W-:Y:S01]  /*4aa0*/  FMUL R13, R152, R155 ;  /* 0x0000009b980d7220 */ /* 0x021fe20000400000 */
[----:B------:R-:W-:Y:S01]  /*4ab0*/  ISETP.GT.AND P0, PT, R0, RZ, P2 ;  /* 0x000000ff0000720c */ /* 0x000fe20001704270 */
[----:B------:R-:W-:Y:S02]  /*4ac0*/  BSSY B1, `(.L_x_188) ;  /* 0x0000005000017945 */ /* 0x000fe40003800000 */
[----:B------:R-:W-:-:S05]  /*4ad0*/  FFMA R13, R104, R154, R13 ;  /* 0x0000009a680d7223 */ /* 0x000fca000000000d */
[----:B------:R0:W-:Y:S05]  /*4ae0*/  @P3 STG.E desc[UR36][R4.64+0x280], R13 ;  /* 0x0002800d04003986 */ /* 0x0001ea000c101924 */
[----:B------:R-:W-:Y:S05]  /*4af0*/  @!P0 BRA `(.L_x_189) ;  /* 0x0000000000048947 */ /* 0x000fea0003800000 */
[----:B------:R0:W5:Y:S02]  /*4b00*/  LDG.E.LTC128B R152, desc[UR36][R6.64+0x284] ;  /* 0x0002842406987981 */ /* 0x000164000c1e1920 */
.L_x_189:
[----:B------:R-:W-:Y:S05]  /*4b10*/  BSYNC B1 ;  /* 0x0000000000017941 */ /* 0x000fea0003800000 */
.L_x_188:
[----:B-----5:R-:W-:Y:S01]  /*4b20*/  FMUL R12, R152, R155 ;  /* 0x0000009b980c7220 */ /* 0x020fe20000400000 */
[----:B------:R-:W-:Y:S01]  /*4b30*/  ISETP.GT.AND P1, PT, R0, 0x8, P1 ;  /* 0x000000080000780c */ /* 0x000fe20000f24270 */
[----:B------:R-:W-:Y:S02]  /*4b40*/  BSSY B1, `(.L_x_190) ;  /* 0x0000005000017945 */ /* 0x000fe40003800000 */
[----:B------:R-:W-:-:S05]  /*4b50*/  FFMA R105, R105, R154, R12 ;  /* 0x0000009a69697223 */ /* 0x000fca000000000c */
[----:B------:R0:W-:Y:S05]  /*4b60*/  @P0 STG.E desc[UR36][R4.64+0x284], R105 ;  /* 0x0002846904000986 */ /* 0x0001ea000c101924 */
[----:B------:R-:W-:Y:S05]  /*4b70*/  @!P1 BRA `(.L_x_191) ;  /* 0x0000000000049947 */ /* 0x000fea0003800000 */
[----:B------:R0:W5:Y:S02]  /*4b80*/  LDG.E.LTC128B R152, desc[UR36][R8.64+0x280] ;  /* 0x0002802408987981 */ /* 0x000164000c1e1920 */
.L_x_191:
[----:B------:R-:W-:Y:S05]  /*4b90*/  BSYNC B1 ;  /* 0x0000000000017941 */ /* 0x000fea0003800000 */
.L_x_190:
        /* <DEDUP_REMOVED lines=8> */
.L_x_193:
[----:B------:R-:W-:Y:S05]  /*4c20*/  BSYNC B1 ;  /* 0x0000000000017941 */ /* 0x000fea0003800000 */
.L_x_192:
        /* <DEDUP_REMOVED lines=8> */
.L_x_195:
[----:B------:R-:W-:Y:S05]  /*4cb0*/  BSYNC B1 ;  /* 0x0000000000017941 */ /* 0x000fea0003800000 */
.L_x_194:
[----:B0----5:R-:W-:Y:S01]  /*4cc0*/  FMUL R13, R152, R155 ;  /* 0x0000009b980d7220 */ /* 0x021fe20000400000 */
[----:B------:R-:W-:Y:S01]  /*4cd0*/  ISETP.GT.AND P2, PT, R0, RZ, P1 ;  /* 0x000000ff0000720c */ /* 0x000fe20000f44270 */
[----:B------:R-:W-:Y:S02]  /*4ce0*/  BSSY B1, `(.L_x_196) ;  /* 0x0000005000017945 */ /* 0x000fe40003800000 */
[----:B------:R-:W-:-:S05]  /*4cf0*/  FFMA R13, R108, R154, R13 ;  /* 0x0000009a6c0d7223 */ /* 0x000fca000000000d */
[----:B------:R0:W-:Y:S05]  /*4d00*/  @P3 STG.E desc[UR36][R4.64+0x2a0], R13 ;  /* 0x0002a00d04003986 */ /* 0x0001ea000c101924 */
[----:B------:R-:W-:Y:S05]  /*4d10*/  @!P2 BRA `(.L_x_197) ;  /* 0x000000000004a947 */ /* 0x000fea0003800000 */
[----:B------:R0:W5:Y:S02]  /*4d20*/  LDG.E.LTC128B R152, desc[UR36][R6.64+0x2a4] ;  /* 0x0002a42406987981 */ /* 0x000164000c1e1920 */
.L_x_197:
[----:B------:R-:W-:Y:S05]  /*4d30*/  BSYNC B1 ;  /* 0x0000000000017941 */ /* 0x000fea0003800000 */
.L_x_196:
[----:B-----5:R-:W-:Y:S01]  /*4d40*/  FMUL R12, R152, R155 ;  /* 0x0000009b980c7220 */ /* 0x020fe20000400000 */
[----:B------:R-:W-:Y:S01]  /*4d50*/  ISETP.GT.AND P0, PT, R0, 0x8, P0 ;  /* 0x000000080000780c */ /* 0x000fe20000704270 */
[----:B------:R-:W-:Y:S02]  /*4d60*/  BSSY B1, `(.L_x_198) ;  /* 0x0000005000017945 */ /* 0x000fe40003800000 */
[----:B------:R-:W-:-:S05]  /*4d70*/  FFMA R109, R109, R154, R12 ;  /* 0x0000009a6d6d7223 */ /* 0x000fca000000000c */
[----:B------:R0:W-:Y:S05]  /*4d80*/  @P2 STG.E desc[UR36][R4.64+0x2a4], R109 ;  /* 0x0002a46d04002986 */ /* 0x0001ea000c101924 */
[----:B------:R-:W-:Y:S05]  /*4d90*/  @!P0 BRA `(.L_x_199) ;  /* 0x0000000000048947 */ /* 0x000fea0003800000 */
[----:B------:R0:W5:Y:S02]  /*4da0*/  LDG.E.LTC128B R152, desc[UR36][R8.64+0x2a0] ;  /* 0x0002a02408987981 */ /* 0x000164000c1e1920 */
.L_x_199:
[----:B------:R-:W-:Y:S05]  /*4db0*/  BSYNC B1 ;  /* 0x0000000000017941 */ /* 0x000fea0003800000 */
.L_x_198:
        /* <DEDUP_REMOVED lines=8> */
.L_x_201:
[----:B------:R-:W-:Y:S05]  /*4e40*/  BSYNC B1 ;  /* 0x0000000000017941 */ /* 0x000fea0003800000 */
.L_x_200:
        /* <DEDUP_REMOVED lines=8> */
.L_x_203:
[----:B------:R-:W-:Y:S05]  /*4ed0*/  BSYNC B1 ;  /* 0x0000000000017941 */ /* 0x000fea0003800000 */
.L_x_202:
[----:B0----5:R-:W-:Y:S01]  /*4ee0*/  FMUL R13, R152, R155 ;  /* 0x0000009b980d7220 */ /* 0x021fe20000400000 */
[----:B------:R-:W-:Y:S01]  /*4ef0*/  ISETP.GT.AND P1, PT, R0, RZ, P0 ;  /* 0x000000ff0000720c */ /* 0x000fe20000724270 */
[----:B------:R-:W-:Y:S02]  /*4f00*/  BSSY B1, `(.L_x_204) ;  /* 0x0000005000017945 */ /* 0x000fe40003800000 */
[----:B------:R-:W-:-:S05]  /*4f10*/  FFMA R13, R112, R154, R13 ;  /* 0x0000009a700d7223 */ /* 0x000fca000000000d */
[----:B------:R0:W-:Y:S05]  /*4f20*/  @P3 STG.E desc[UR36][R4.64+0x2c0], R13 ;  /* 0x0002c00d04003986 */ /* 0x0001ea000c101924 */
[----:B------:R-:W-:Y:S05]  /*4f30*/  @!P1 BRA `(.L_x_205) ;  /* 0x0000000000049947 */ /* 0x000fea0003800000 */
[----:B------:R0:W5:Y:S02]  /*4f40*/  LDG.E.LTC128B R152, desc[UR36][R6.64+0x2c4] ;  /* 0x0002c42406987981 */ /* 0x000164000c1e1920 */
.L_x_205:
[----:B------:R-:W-:Y:S05]  /*4f50*/  BSYNC B1 ;  /* 0x0000000000017941 */ /* 0x000fea0003800000 */
.L_x_204:
[----:B-----5:R-:W-:Y:S01]  /*4f60*/  FMUL R12, R152, R155 ;  /* 0x0000009b980c7220 */ /* 0x020fe20000400000 */
[----:B------:R-:W-:Y:S01]  /*4f70*/  ISETP.GT.AND P2, PT, R0, 0x8, P2 ;  /* 0x000000080000780c */ /* 0x000fe20001744270 */
[----:B------:R-:W-:Y:S02]  /*4f80*/  BSSY B1, `(.L_x_206) ;  /* 0x0000005000017945 */ /* 0x000fe40003800000 */
[----:B------:R-:W-:-:S05]  /*4f90*/  FFMA R113, R113, R154, R12 ;  /* 0x0000009a71717223 */ /* 0x000fca000000000c */
[----:B------:R0:W-:Y:S05]  /*4fa0*/  @P1 STG.E desc[UR36][R4.64+0x2c4], R113 ;  /* 0x0002c47104001986 */ /* 0x0001ea000c101924 */
[----:B------:R-:W-:Y:S05]  /*4fb0*/  @!P2 BRA `(.L_x_207) ;  /* 0x000000000004a947 */ /* 0x000fea0003800000 */
[----:B------:R0:W5:Y:S02]  /*4fc0*/  LDG.E.LTC128B R152, desc[UR36][R8.64+0x2c0] ;  /* 0x0002c02408987981 */ /* 0x000164000c1e1920 */
.L_x_207:
[----:B------:R-:W-:Y:S05]  /*4fd0*/  BSYNC B1 ;  /* 0x0000000000017941 */ /* 0x000fea0003800000 */
.L_x_206:
        /* <DEDUP_REMOVED lines=8> */
.L_x_209:
[----:B------:R-:W-:Y:S05]  /*5060*/  BSYNC B1 ;  /* 0x0000000000017941 */ /* 0x000fea0003800000 */
.L_x_208:
        /* <DEDUP_REMOVED lines=8> */
.L_x_211:
[----:B------:R-:W-:Y:S05]  /*50f0*/  BSYNC B1 ;  /* 0x0000000000017941 */ /* 0x000fea0003800000 */
.L_x_210:
[----:B0----5:R-:W-:Y:S01]  /*5100*/  FMUL R13, R152, R155 ;  /* 0x0000009b980d7220 */ /* 0x021fe20000400000 */
[----:B------:R-:W-:Y:S01]  /*5110*/  ISETP.GT.AND P0, PT, R0, RZ, P2 ;  /* 0x000000ff0000720c */ /* 0x000fe20001704270 */
[----:B------:R-:W-:Y:S02]  /*5120*/  BSSY B1, `(.L_x_212) ;  /* 0x0000005000017945 */ /* 0x000fe40003800000 */
[----:B------:R-:W-:-:S05]  /*5130*/  FFMA R13, R116, R154, R13 ;  /* 0x0000009a740d7223 */ /* 0x000fca000000000d */
[----:B------:R0:W-:Y:S05]  /*5140*/  @P3 STG.E desc[UR36][R4.64+0x2e0], R13 ;  /* 0x0002e00d04003986 */ /* 0x0001ea000c101924 */
[----:B------:R-:W-:Y:S05]  /*5150*/  @!P0 BRA `(.L_x_213) ;  /* 0x0000000000048947 */ /* 0x000fea0003800000 */
[----:B------:R0:W5:Y:S02]  /*5160*/  LDG.E.LTC128B R152, desc[UR36][R6.64+0x2e4] ;  /* 0x0002e42406987981 */ /* 0x000164000c1e1920 */
.L_x_213:
[----:B------:R-:W-:Y:S05]  /*5170*/  BSYNC B1 ;  /* 0x0000000000017941 */ /* 0x000fea0003800000 */
.L_x_212:
[----:B-----5:R-:W-:Y:S01]  /*5180*/  FMUL R12, R152, R155 ;  /* 0x0000009b980c7220 */ /* 0x020fe20000400000 */
[----:B------:R-:W-:Y:S01]  /*5190*/  ISETP.GT.AND P1, PT, R0, 0x8, P1 ;  /* 0x000000080000780c */ /* 0x000fe20000f24270 */
[----:B------:R-:W-:Y:S02]  /*51a0*/  BSSY B1, `(.L_x_214) ;  /* 0x0000005000017945 */ /* 0x000fe40003800000 */
[----:B------:R-:W-:-:S05]  /*51b0*/  FFMA R117, R117, R154, R12 ;  /* 0x0000009a75757223 */ /* 0x000fca000000000c */
[----:B------:R0:W-:Y:S05]  /*51c0*/  @P0 STG.E desc[UR36][R4.64+0x2e4], R117 ;  /* 0x0002e47504000986 */ /* 0x0001ea000c101924 */
[----:B------:R-:W-:Y:S05]  /*51d0*/  @!P1 BRA `(.L_x_215) ;  /* 0x0000000000049947 */ /* 0x000fea0003800000 */
[----:B------:R0:W5:Y:S02]  /*51e0*/  LDG.E.LTC128B R152, desc[UR36][R8.64+0x2e0] ;  /* 0x0002e02408987981 */ /* 0x000164000c1e1920 */
.L_x_215:
[----:B------:R-:W-:Y:S05]  /*51f0*/  BSYNC B1 ;  /* 0x0000000000017941 */ /* 0x000fea0003800000 */
.L_x_214:
        /* <DEDUP_REMOVED lines=8> */
.L_x_217:
[----:B------:R-:W-:Y:S05]  /*5280*/  BSYNC B1 ;  /* 0x0000000000017941 */ /* 0x000fea0003800000 */
.L_x_216:
        /* <DEDUP_REMOVED lines=8> */
.L_x_219:
[----:B------:R-:W-:Y:S05]  /*5310*/  BSYNC B1 ;  /* 0x0000000000017941 */ /* 0x000fea0003800000 */
.L_x_218:
[----:B0----5:R-:W-:Y:S01]  /*5320*/  FMUL R13, R152, R155 ;  /* 0x0000009b980d7220 */ /* 0x021fe20000400000 */
[----:B------:R-:W-:Y:S01]  /*5330*/  ISETP.GT.AND P2, PT, R0, RZ, P1 ;  /* 0x000000ff0000720c */ /* 0x000fe20000f44270 */
[----:B------:R-:W-:Y:S02]  /*5340*/  BSSY B1, `(.L_x_220) ;  /* 0x0000005000017945 */ /* 0x000fe40003800000 */
[----:B------:R-:W-:-:S05]  /*5350*/  FFMA R13, R120, R154, R13 ;  /* 0x0000009a780d7223 */ /* 0x000fca000000000d */
[----:B------:R0:W-:Y:S05]  /*5360*/  @P3 STG.E desc[UR36][R4.64+0x300], R13 ;  /* 0x0003000d04003986 */ /* 0x0001ea000c101924 */
[----:B------:R-:W-:Y:S05]  /*5370*/  @!P2 BRA `(.L_x_221) ;  /* 0x000000000004a947 */ /* 0x000fea0003800000 */
[----:B------:R0:W5:Y:S02]  /*5380*/  LDG.E.LTC128B R152, desc[UR36][R6.64+0x304] ;  /* 0x0003042406987981 */ /* 0x000164000c1e1920 */
.L_x_221:
[----:B------:R-:W-:Y:S05]  /*5390*/  BSYNC B1 ;  /* 0x0000000000017941 */ /* 0x000fea0003800000 */
.L_x_220:
[----:B-----5:R-:W-:Y:S01]  /*53a0*/  FMUL R12, R152, R155 ;  /* 0x0000009b980c7220 */ /* 0x020fe20000400000 */
[----:B------:R-:W-:Y:S01]  /*53b0*/  ISETP.GT.AND P0, PT, R0, 0x8, P0 ;  /* 0x000000080000780c */ /* 0x000fe20000704270 */
[----:B------:R-:W-:Y:S02]  /*53c0*/  BSSY B1, `(.L_x_222) ;  /* 0x0000005000017945 */ /* 0x000fe40003800000 */
[----:B------:R-:W-:-:S05]  /*53d0*/  FFMA R121, R121, R154, R12 ;  /* 0x0000009a79797223 */ /* 0x000fca000000000c */
[----:B------:R0:W-:Y:S05]  /*53e0*/  @P2 STG.E desc[UR36][R4.64+0x304], R121 ;  /* 0x0003047904002986 */ /* 0x0001ea000c101924 */
[----:B------:R-:W-:Y:S05]  /*53f0*/  @!P0 BRA `(.L_x_223) ;  /* 0x0000000000048947 */ /* 0x000fea0003800000 */
[----:B------:R0:W5:Y:S02]  /*5400*/  LDG.E.LTC128B R152, desc[UR36][R8.64+0x300] ;  /* 0x0003002408987981 */ /* 0x000164000c1e1920 */
.L_x_223:
[----:B------:R-:W-:Y:S05]  /*5410*/  BSYNC B1 ;  /* 0x0000000000017941 */ /* 0x000fea0003800000 */
.L_x_222:
        /* <DEDUP_REMOVED lines=8> */
.L_x_225:
[----:B------:R-:W-:Y:S05]  /*54a0*/  BSYNC B1 ;  /* 0x0000000000017941 */ /* 0x000fea0003800000 */
.L_x_224:
        /* <DEDUP_REMOVED lines=8> */
.L_x_227:
[----:B------:R-:W-:Y:S05]  /*5530*/  BSYNC B1 ;  /* 0x0000000000017941 */ /* 0x000fea0003800000 */
.L_x_226:
[----:B0----5:R-:W-:Y:S01]  /*5540*/  FMUL R13, R152, R155 ;  /* 0x0000009b980d7220 */ /* 0x021fe20000400000 */
[----:B------:R-:W-:Y:S01]  /*5550*/  ISETP.GT.AND P1, PT, R0, RZ, P0 ;  /* 0x000000ff0000720c */ /* 0x000fe20000724270 */
[----:B------:R-:W-:Y:S02]  /*5560*/  BSSY B1, `(.L_x_228) ;  /* 0x0000005000017945 */ /* 0x000fe40003800000 */
[----:B------:R-:W-:-:S05]  /*5570*/  FFMA R13, R124, R154, R13 ;  /* 0x0000009a7c0d7223 */ /* 0x000fca000000000d */
[----:B------:R0:W-:Y:S05]  /*5580*/  @P3 STG.E desc[UR36][R4.64+0x320], R13 ;  /* 0x0003200d04003986 */ /* 0x0001ea000c101924 */
[----:B------:R-:W-:Y:S05]  /*5590*/  @!P1 BRA `(.L_x_229) ;  /* 0x0000000000049947 */ /* 0x000fea0003800000 */
[----:B------:R0:W5:Y:S02]  /*55a0*/  LDG.E.LTC128B R152, desc[UR36][R6.64+0x324] ;  /* 0x0003242406987981 */ /* 0x000164000c1e1920 */
.L_x_229:
[----:B------:R-:W-:Y:S05]  /*55b0*/  BSYNC B1 ;  /* 0x0000000000017941 */ /* 0x000fea0003800000 */
.L_x_228:
[----:B-----5:R-:W-:Y:S01]  /*55c0*/  FMUL R12, R152, R155 ;  /* 0x0000009b980c7220 */ /* 0x020fe20000400000 */
[----:B------:R-:W-:Y:S01]  /*55d0*/  ISETP.GT.AND P2, PT, R0, 0x8, P2 ;  /* 0x000000080000780c */ /* 0x000fe20001744270 */
[----:B------:R-:W-:Y:S02]  /*55e0*/  BSSY B1, `(.L_x_230) ;  /* 0x0000005000017945 */ /* 0x000fe40003800000 */
[----:B------:R-:W-:-:S05]  /*55f0*/  FFMA R125, R125, R154, R12 ;  /* 0x0000009a7d7d7223 */ /* 0x000fca000000000c */
[----:B------:R0:W-:Y:S05]  /*5600*/  @P1 STG.E desc[UR36][R4.64+0x324], R125 ;  /* 0x0003247d04001986 */ /* 0x0001ea000c101924 */
[----:B------:R-:W-:Y:S05]  /*5610*/  @!P2 BRA `(.L_x_231) ;  /* 0x000000000004a947 */ /* 0x000fea0003800000 */
[----:B------:R0:W5:Y:S02]  /*5620*/  LDG.E.LTC128B R152, desc[UR36][R8.64+0x320] ;  /* 0x0003202408987981 */ /* 0x000164000c1e1920 */
.L_x_231:
[----:B------:R-:W-:Y:S05]  /*5630*/  BSYNC B1 ;  /* 0x0000000000017941 */ /* 0x000fea0003800000 */
.L_x_230:
        /* <DEDUP_REMOVED lines=8> */
.L_x_233:
[----:B------:R-:W-:Y:S05]  /*56c0*/  BSYNC B1 ;  /* 0x0000000000017941 */ /* 0x000fea0003800000 */
.L_x_232:
        /* <DEDUP_REMOVED lines=8> */
.L_x_235:
[----:B------:R-:W-:Y:S05]  /*5750*/  BSYNC B1 ;  /* 0x0000000000017941 */ /* 0x000fea0003800000 */
.L_x_234:
[----:B0----5:R-:W-:Y:S01]  /*5760*/  FMUL R13, R152, R155 ;  /* 0x0000009b980d7220 */ /* 0x021fe20000400000 */
[----:B------:R-:W-:Y:S01]  /*5770*/  ISETP.GT.AND P0, PT, R0, RZ, P2 ;  /* 0x000000ff0000720c */ /* 0x000fe20001704270 */
[----:B------:R-:W-:Y:S02]  /*5780*/  BSSY B1, `(.L_x_236) ;  /* 0x0000005000017945 */ /* 0x000fe40003800000 */
[----:B------:R-:W-:-:S05]  /*5790*/  FFMA R13, R128, R154, R13 ;  /* 0x0000009a800d7223 */ /* 0x000fca000000000d */
[----:B------:R0:W-:Y:S05]  /*57a0*/  @P3 STG.E desc[UR36][R4.64+0x340], R13 ;  /* 0x0003400d04003986 */ /* 0x0001ea000c101924 */
[----:B------:R-:W-:Y:S05]  /*57b0*/  @!P0 BRA `(.L_x_237) ;  /* 0x0000000000048947 */ /* 0x000fea0003800000 */
[----:B------:R0:W5:Y:S02]  /*57c0*/  LDG.E.LTC128B R152, desc[UR36][R6.64+0x344] ;  /* 0x0003442406987981 */ /* 0x000164000c1e1920 */
.L_x_237:
[----:B------:R-:W-:Y:S05]  /*57d0*/  BSYNC B1 ;  /* 0x0000000000017941 */ /* 0x000fea0003800000 */
.L_x_236:
[----:B-----5:R-:W-:Y:S01]  /*57e0*/  FMUL R12, R152, R155 ;  /* 0x0000009b980c7220 */ /* 0x020fe20000400000 */
[----:B------:R-:W-:Y:S01]  /*57f0*/  ISETP.GT.AND P1, PT, R0, 0x8, P1 ;  /* 0x000000080000780c */ /* 0x000fe20000f24270 */
[----:B------:R-:W-:Y:S02]  /*5800*/  BSSY B1, `(.L_x_238) ;  /* 0x0000005000017945 */ /* 0x000fe40003800000 */
[----:B------:R-:W-:-:S05]  /*5810*/  FFMA R129, R129, R154, R12 ;  /* 0x0000009a81817223 */ /* 0x000fca000000000c */
[----:B------:R0:W-:Y:S05]  /*5820*/  @P0 STG.E desc[UR36][R4.64+0x344], R129 ;  /* 0x0003448104000986 */ /* 0x0001ea000c101924 */
[----:B------:R-:W-:Y:S05]  /*5830*/  @!P1 BRA `(.L_x_239) ;  /* 0x0000000000049947 */ /* 0x000fea0003800000 */
[----:B------:R0:W5:Y:S02]  /*5840*/  LDG.E.LTC128B R152, desc[UR36][R8.64+0x340] ;  /* 0x0003402408987981 */ /* 0x000164000c1e1920 */
.L_x_239:
[----:B------:R-:W-:Y:S05]  /*5850*/  BSYNC B1 ;  /* 0x0000000000017941 */ /* 0x000fea0003800000 */
.L_x_238:
        /* <DEDUP_REMOVED lines=8> */
.L_x_241:
[----:B------:R-:W-:Y:S05]  /*58e0*/  BSYNC B1 ;  /* 0x0000000000017941 */ /* 0x000fea0003800000 */
.L_x_240:
        /* <DEDUP_REMOVED lines=8> */
.L_x_243:
[----:B------:R-:W-:Y:S05]  /*5970*/  BSYNC B1 ;  /* 0x0000000000017941 */ /* 0x000fea0003800000 */
.L_x_242:
[----:B0----5:R-:W-:Y:S01]  /*5980*/  FMUL R13, R152, R155 ;  /* 0x0000009b980d7220 */ /* 0x021fe20000400000 */
[----:B------:R-:W-:Y:S01]  /*5990*/  ISETP.GT.AND P2, PT, R0, RZ, P1 ;  /* 0x000000ff0000720c */ /* 0x000fe20000f44270 */
[----:B------:R-:W-:Y:S02]  /*59a0*/  BSSY B1, `(.L_x_244) ;  /* 0x0000005000017945 */ /* 0x000fe40003800000 */
[----:B------:R-:W-:-:S05]  /*59b0*/  FFMA R13, R132, R154, R13 ;  /* 0x0000009a840d7223 */ /* 0x000fca000000000d */
[----:B------:R0:W-:Y:S05]  /*59c0*/  @P3 STG.E desc[UR36][R4.64+0x360], R13 ;  /* 0x0003600d04003986 */ /* 0x0001ea000c101924 */
[----:B------:R-:W-:Y:S05]  /*59d0*/  @!P2 BRA `(.L_x_245) ;  /* 0x000000000004a947 */ /* 0x000fea0003800000 */
[----:B------:R0:W5:Y:S02]  /*59e0*/  LDG.E.LTC128B R152, desc[UR36][R6.64+0x364] ;  /* 0x0003642406987981 */ /* 0x000164000c1e1920 */
.L_x_245:
[----:B------:R-:W-:Y:S05]  /*59f0*/  BSYNC B1 ;  /* 0x0000000000017941 */ /* 0x000fea0003800000 */
.L_x_244:
[----:B-----5:R-:W-:Y:S01]  /*5a00*/  FMUL R12, R152, R155 ;  /* 0x0000009b980c7220 */ /* 0x020fe20000400000 */
[----:B------:R-:W-:Y:S01]  /*5a10*/  ISETP.GT.AND P0, PT, R0, 0x8, P0 ;  /* 0x000000080000780c */ /* 0x000fe20000704270 */
[----:B------:R-:W-:Y:S02]  /*5a20*/  BSSY B1, `(.L_x_246) ;  /* 0x0000005000017945 */ /* 0x000fe40003800000 */
[----:B------:R-:W-:-:S05]  /*5a30*/  FFMA R133, R133, R154, R12 ;  /* 0x0000009a85857223 */ /* 0x000fca000000000c */
[----:B------:R0:W-:Y:S05]  /*5a40*/  @P2 STG.E desc[UR36][R4.64+0x364], R133 ;  /* 0x0003648504002986 */ /* 0x0001ea000c101924 */
[----:B------:R-:W-:Y:S05]  /*5a50*/  @!P0 BRA `(.L_x_247) ;  /* 0x0000000000048947 */ /* 0x000fea0003800000 */
[----:B------:R0:W5:Y:S02]  /*5a60*/  LDG.E.LTC128B R152, desc[UR36][R8.64+0x360] ;  /* 0x0003602408987981 */ /* 0x000164000c1e1920 */
.L_x_247:
[----:B------:R-:W-:Y:S05]  /*5a70*/  BSYNC B1 ;  /* 0x0000000000017941 */ /* 0x000fea0003800000 */
.L_x_246:
        /* <DEDUP_REMOVED lines=8> */
.L_x_249:
[----:B------:R-:W-:Y:S05]  /*5b00*/  BSYNC B1 ;  /* 0x0000000000017941 */ /* 0x000fea0003800000 */
.L_x_248:
        /* <DEDUP_REMOVED lines=8> */
.L_x_251:
[----:B------:R-:W-:Y:S05]  /*5b90*/  BSYNC B1 ;  /* 0x0000000000017941 */ /* 0x000fea0003800000 */
.L_x_250:
[----:B0----5:R-:W-:Y:S01]  /*5ba0*/  FMUL R13, R152, R155 ;  /* 0x0000009b980d7220 */ /* 0x021fe20000400000 */
[----:B------:R-:W-:Y:S01]  /*5bb0*/  ISETP.GT.AND P1, PT, R0, RZ, P0 ;  /* 0x000000ff0000720c */ /* 0x000fe20000724270 */
[----:B------:R-:W-:Y:S02]  /*5bc0*/  BSSY B1, `(.L_x_252) ;  /* 0x0000005000017945 */ /* 0x000fe40003800000 */
[----:B------:R-:W-:-:S05]  /*5bd0*/  FFMA R13, R136, R154, R13 ;  /* 0x0000009a880d7223 */ /* 0x000fca000000000d */
[----:B------:R0:W-:Y:S05]  /*5be0*/  @P3 STG.E desc[UR36][R4.64+0x380], R13 ;  /* 0x0003800d04003986 */ /* 0x0001ea000c101924 */
[----:B------:R-:W-:Y:S05]  /*5bf0*/  @!P1 BRA `(.L_x_253) ;  /* 0x0000000000049947 */ /* 0x000fea0003800000 */
[----:B------:R0:W5:Y:S02]  /*5c00*/  LDG.E.LTC128B R152, desc[UR36][R6.64+0x384] ;  /* 0x0003842406987981 */ /* 0x000164000c1e1920 */
.L_x_253:
[----:B------:R-:W-:Y:S05]  /*5c10*/  BSYNC B1 ;  /* 0x0000000000017941 */ /* 0x000fea0003800000 */
.L_x_252:
[----:B-----5:R-:W-:Y:S01]  /*5c20*/  FMUL R12, R152, R155 ;  /* 0x0000009b980c7220 */ /* 0x020fe20000400000 */
[----:B------:R-:W-:Y:S01]  /*5c30*/  ISETP.GT.AND P2, PT, R0, 0x8, P2 ;  /* 0x000000080000780c */ /* 0x000fe20001744270 */
[----:B------:R-:W-:Y:S02]  /*5c40*/  BSSY B1, `(.L_x_254) ;  /* 0x0000005000017945 */ /* 0x000fe40003800000 */
[----:B------:R-:W-:-:S05]  /*5c50*/  FFMA R137, R137, R154, R12 ;  /* 0x0000009a89897223 */ /* 0x000fca000000000c */
[----:B------:R0:W-:Y:S05]  /*5c60*/  @P1 STG.E desc[UR36][R4.64+0x384], R137 ;  /* 0x0003848904001986 */ /* 0x0001ea000c101924 */
[----:B------:R-:W-:Y:S05]  /*5c70*/  @!P2 BRA `(.L_x_255) ;  /* 0x000000000004a947 */ /* 0x000fea0003800000 */
[----:B------:R0:W5:Y:S02]  /*5c80*/  LDG.E.LTC128B R152, desc[UR36][R8.64+0x380] ;  /* 0x0003802408987981 */ /* 0x000164000c1e1920 */
.L_x_255:
[----:B------:R-:W-:Y:S05]  /*5c90*/  BSYNC B1 ;  /* 0x0000000000017941 */ /* 0x000fea0003800000 */
.L_x_254:
        /* <DEDUP_REMOVED lines=8> */
.L_x_257:
[----:B------:R-:W-:Y:S05]  /*5d20*/  BSYNC B1 ;  /* 0x0000000000017941 */ /* 0x000fea0003800000 */
.L_x_256:
        /* <DEDUP_REMOVED lines=8> */
.L_x_259:
[----:B------:R-:W-:Y:S05]  /*5db0*/  BSYNC B1 ;  /* 0x0000000000017941 */ /* 0x000fea0003800000 */
.L_x_258:
[----:B0----5:R-:W-:Y:S01]  /*5dc0*/  FMUL R13, R152, R155 ;  /* 0x0000009b980d7220 */ /* 0x021fe20000400000 */
[----:B------:R-:W-:Y:S01]  /*5dd0*/  ISETP.GT.AND P0, PT, R0, RZ, P2 ;  /* 0x000000ff0000720c */ /* 0x000fe20001704270 */
[----:B------:R-:W-:Y:S02]  /*5de0*/  BSSY B1, `(.L_x_260) ;  /* 0x0000005000017945 */ /* 0x000fe40003800000 */
[----:B------:R-:W-:-:S05]  /*5df0*/  FFMA R13, R140, R154, R13 ;  /* 0x0000009a8c0d7223 */ /* 0x000fca000000000d */
[----:B------:R0:W-:Y:S05]  /*5e00*/  @P3 STG.E desc[UR36][R4.64+0x3a0], R13 ;  /* 0x0003a00d04003986 */ /* 0x0001ea000c101924 */
[----:B------:R-:W-:Y:S05]  /*5e10*/  @!P0 BRA `(.L_x_261) ;  /* 0x0000000000048947 */ /* 0x000fea0003800000 */
[----:B------:R0:W5:Y:S02]  /*5e20*/  LDG.E.LTC128B R152, desc[UR36][R6.64+0x3a4] ;  /* 0x0003a42406987981 */ /* 0x000164000c1e1920 */
.L_x_261:
[----:B------:R-:W-:Y:S05]  /*5e30*/  BSYNC B1 ;  /* 0x0000000000017941 */ /* 0x000fea0003800000 */
.L_x_260:
[----:B-----5:R-:W-:Y:S01]  /*5e40*/  FMUL R12, R152, R155 ;  /* 0x0000009b980c7220 */ /* 0x020fe20000400000 */
[----:B------:R-:W-:Y:S01]  /*5e50*/  ISETP.GT.AND P1, PT, R0, 0x8, P1 ;  /* 0x000000080000780c */ /* 0x000fe20000f24270 */
[----:B------:R-:W-:Y:S02]  /*5e60*/  BSSY B1, `(.L_x_262) ;  /* 0x0000005000017945 */ /* 0x000fe40003800000 */
[----:B------:R-:W-:-:S05]  /*5e70*/  FFMA R141, R141, R154, R12 ;  /* 0x0000009a8d8d7223 */ /* 0x000fca000000000c */
[----:B------:R0:W-:Y:S05]  /*5e80*/  @P0 STG.E desc[UR36][R4.64+0x3a4], R141 ;  /* 0x0003a48d04000986 */ /* 0x0001ea000c101924 */
[----:B------:R-:W-:Y:S05]  /*5e90*/  @!P1 BRA `(.L_x_263) ;  /* 0x0000000000049947 */ /* 0x000fea0003800000 */
[----:B------:R0:W5:Y:S02]  /*5ea0*/  LDG.E.LTC128B R152, desc[UR36][R8.64+0x3a0] ;  /* 0x0003a02408987981 */ /* 0x000164000c1e1920 */
.L_x_263:
[----:B------:R-:W-:Y:S05]  /*5eb0*/  BSYNC B1 ;  /* 0x0000000000017941 */ /* 0x000fea0003800000 */
.L_x_262:
        /* <DEDUP_REMOVED lines=8> */
.L_x_265:
[----:B------:R-:W-:Y:S05]  /*5f40*/  BSYNC B1 ;  /* 0x0000000000017941 */ /* 0x000fea0003800000 */
.L_x_264:
        /* <DEDUP_REMOVED lines=8> */
.L_x_267:
[----:B------:R-:W-:Y:S05]  /*5fd0*/  BSYNC B1 ;  /* 0x0000000000017941 */ /* 0x000fea0003800000 */
.L_x_266:
[----:B0----5:R-:W-:Y:S01]  /*5fe0*/  FMUL R13, R152, R155 ;  /* 0x0000009b980d7220 */ /* 0x021fe20000400000 */
[----:B------:R-:W-:Y:S01]  /*5ff0*/  ISETP.GT.AND P2, PT, R0, RZ, P1 ;  /* 0x000000ff0000720c */ /* 0x000fe20000f44270 */
[----:B------:R-:W-:Y:S02]  /*6000*/  BSSY B1, `(.L_x_268) ;  /* 0x0000005000017945 */ /* 0x000fe40003800000 */
[----:B------:R-:W-:-:S05]  /*6010*/  FFMA R13, R144, R154, R13 ;  /* 0x0000009a900d7223 */ /* 0x000fca000000000d */
[----:B------:R0:W-:Y:S05]  /*6020*/  @P3 STG.E desc[UR36][R4.64+0x3c0], R13 ;  /* 0x0003c00d04003986 */ /* 0x0001ea000c101924 */
[----:B------:R-:W-:Y:S05]  /*6030*/  @!P2 BRA `(.L_x_269) ;  /* 0x000000000004a947 */ /* 0x000fea0003800000 */
[----:B------:R0:W5:Y:S02]  /*6040*/  LDG.E.LTC128B R152, desc[UR36][R6.64+0x3c4] ;  /* 0x0003c42406987981 */ /* 0x000164000c1e1920 */
.L_x_269:
[----:B------:R-:W-:Y:S05]  /*6050*/  BSYNC B1 ;  /* 0x0000000000017941 */ /* 0x000fea0003800000 */
.L_x_268:
[----:B-----5:R-:W-:Y:S01]  /*6060*/  FMUL R12, R152, R155 ;  /* 0x0000009b980c7220 */ /* 0x020fe20000400000 */
[----:B------:R-:W-:Y:S01]  /*6070*/  ISETP.GT.AND P0, PT, R0, 0x8, P0 ;  /* 0x000000080000780c */ /* 0x000fe20000704270 */
[----:B------:R-:W-:Y:S02]  /*6080*/  BSSY B1, `(.L_x_270) ;  /* 0x0000005000017945 */ /* 0x000fe40003800000 */
[----:B------:R-:W-:-:S05]  /*6090*/  FFMA R145, R145, R154, R12 ;  /* 0x0000009a91917223 */ /* 0x000fca000000000c */
[----:B------:R0:W-:Y:S05]  /*60a0*/  @P2 STG.E desc[UR36][R4.64+0x3c4], R145 ;  /* 0x0003c49104002986 */ /* 0x0001ea000c101924 */
[----:B------:R-:W-:Y:S05]  /*60b0*/  @!P0 BRA `(.L_x_271) ;  /* 0x0000000000048947 */ /* 0x000fea0003800000 */
[----:B------:R0:W5:Y:S02]  /*60c0*/  LDG.E.LTC128B R152, desc[UR36][R8.64+0x3c0] ;  /* 0x0003c02408987981 */ /* 0x000164000c1e1920 */
.L_x_271:
[----:B------:R-:W-:Y:S05]  /*60d0*/  BSYNC B1 ;  /* 0x0000000000017941 */ /* 0x000fea0003800000 */
.L_x_270:
        /* <DEDUP_REMOVED lines=8> */
.L_x_273:
[----:B------:R-:W-:Y:S05]  /*6160*/  BSYNC B1 ;  /* 0x0000000000017941 */ /* 0x000fea0003800000 */
.L_x_272:
        /* <DEDUP_REMOVED lines=8> */
.L_x_275:
[----:B------:R-:W-:Y:S05]  /*61f0*/  BSYNC B1 ;  /* 0x0000000000017941 */ /* 0x000fea0003800000 */
.L_x_274:
[----:B-----5:R-:W-:Y:S01]  /*6200*/  FMUL R3, R152, R155 ;  /* 0x0000009b98037220 */ /* 0x020fe20000400000 */
[----:B------:R-:W-:Y:S01]  /*6210*/  ISETP.GT.AND P1, PT, R0, RZ, P0 ;  /* 0x000000ff0000720c */ /* 0x000fe20000724270 */
[----:B------:R-:W-:Y:S02]  /*6220*/  BSSY B1, `(.L_x_276) ;  /* 0x0000005000017945 */ /* 0x000fe40003800000 */
[----:B------:R-:W-:-:S05]  /*6230*/  FFMA R3, R148, R154, R3 ;  /* 0x0000009a94037223 */ /* 0x000fca0000000003 */
[----:B------:R0:W-:Y:S05]  /*6240*/  @P3 STG.E desc[UR36][R4.64+0x3e0], R3 ;  /* 0x0003e00304003986 */ /* 0x0001ea000c101924 */
[----:B------:R-:W-:Y:S05]  /*6250*/  @!P1 BRA `(.L_x_277) ;  /* 0x0000000000049947 */ /* 0x000fea0003800000 */
[----:B------:R0:W5:Y:S02]  /*6260*/  LDG.E.LTC128B R152, desc[UR36][R6.64+0x3e4] ;  /* 0x0003e42406987981 */ /* 0x000164000c1e1920 */
.L_x_277:
[----:B------:R-:W-:Y:S05]  /*6270*/  BSYNC B1 ;  /* 0x0000000000017941 */ /* 0x000fea0003800000 */
.L_x_276:
[----:B0---45:R-:W-:Y:S01]  /*6280*/  FMUL R6, R152, R155 ;  /* 0x0000009b98067220 */ /* 0x031fe20000400000 */
[----:B------:R-:W-:Y:S01]  /*6290*/  ISETP.GT.AND P2, PT, R0, 0x8, P2 ;  /* 0x000000080000780c */ /* 0x000fe20001744270 */
[----:B------:R-:W-:Y:S02]  /*62a0*/  BSSY B1, `(.L_x_278) ;  /* 0x0000005000017945 */ /* 0x000fe40003800000 */
[----:B------:R-:W-:-:S05]  /*62b0*/  FFMA R149, R149, R154, R6 ;  /* 0x0000009a95957223 */ /* 0x000fca0000000006 */
[----:B------:R0:W-:Y:S05]  /*62c0*/  @P1 STG.E desc[UR36][R4.64+0x3e4], R149 ;  /* 0x0003e49504001986 */ /* 0x0001ea000c101924 */
[----:B------:R-:W-:Y:S05]  /*62d0*/  @!P2 BRA `(.L_x_279) ;  /* 0x000000000004a947 */ /* 0x000fea0003800000 */
[----:B------:R4:W5:Y:S02]  /*62e0*/  LDG.E.LTC128B R152, desc[UR36][R8.64+0x3e0] ;  /* 0x0003e02408987981 */ /* 0x000964000c1e1920 */
.L_x_279:
[----:B------:R-:W-:Y:S05]  /*62f0*/  BSYNC B1 ;  /* 0x0000000000017941 */ /* 0x000fea0003800000 */
.L_x_278:
[----:B-----5:R-:W-:Y:S01]  /*6300*/  FMUL R3, R152, R155 ;  /* 0x0000009b98037220 */ /* 0x020fe20000400000 */
[----:B01----:R-:W-:Y:S01]  /*6310*/  @P2 IMAD.MOV.U32 R4, RZ, RZ, R10 ;  /* 0x000000ffff042224 */ /* 0x003fe200078e000a */
[----:B------:R-:W-:Y:S01]  /*6320*/  ISETP.GT.AND P0, PT, R0, 0x8, P0 ;  /* 0x000000080000780c */ /* 0x000fe20000704270 */
[----:B------:R-:W-:Y:S02]  /*6330*/  @P2 IMAD.MOV.U32 R5, RZ, RZ, R11 ;  /* 0x000000ffff052224 */ /* 0x000fe400078e000b */
[----:B------:R-:W-:Y:S01]  /*6340*/  FFMA R3, R150, R154, R3 ;  /* 0x0000009a96037223 */ /* 0x000fe20000000003 */
[----:B------:R-:W-:Y:S04]  /*6350*/  BSSY B1, `(.L_x_280) ;  /* 0x0000004000017945 */ /* 0x000fe80003800000 */
[----:B------:R0:W-:Y:S05]  /*6360*/  @P2 STG.E desc[UR36][R4.64+0x3e0], R3 ;  /* 0x0003e00304002986 */ /* 0x0001ea000c101924 */
[----:B------:R-:W-:Y:S05]  /*6370*/  @!P0 BRA `(.L_x_281) ;  /* 0x0000000000048947 */ /* 0x000fea0003800000 */
[----:B------:R1:W5:Y:S02]  /*6380*/  LDG.E.LTC128B R152, desc[UR36][R8.64+0x3e4] ;  /* 0x0003e42408987981 */ /* 0x000364000c1e1920 */
.L_x_281:
[----:B------:R-:W-:Y:S05]  /*6390*/  BSYNC B1 ;  /* 0x0000000000017941 */ /* 0x000fea0003800000 */
.L_x_280:
[----:B-----5:R-:W-:-:S04]  /*63a0*/  FMUL R152, R152, R155 ;  /* 0x0000009b98987220 */ /* 0x020fc80000400000 */
[----:B------:R-:W-:Y:S01]  /*63b0*/  FFMA R151, R151, R154, R152 ;  /* 0x0000009a97977223 */ /* 0x000fe20000000098 */
[----:B------:R-:W-:Y:S06]  /*63c0*/  @!P0 BRA `(.L_x_282) ;  /* 0x0000001c00208947 */ /* 0x000fec0003800000 */
[----:B------:R0:W-:Y:S01]  /*63d0*/  STG.E desc[UR36][R10.64+0x3e4], R151 ;  /* 0x0003e4970a007986 */ /* 0x0001e2000c101924 */
[----:B------:R-:W-:Y:S05]  /*63e0*/  BRA `(.L_x_282) ;  /* 0x0000001c00187947 */ /* 0x000fea0003800000 */
.L_x_29:
[----:B------:R-:W-:Y:S01]  /*63f0*/  ISETP.GT.AND P3, PT, R3, 0x1, PT ;  /* 0x000000010300780c */ /* 0x000fe20003f64270 */
[----:B------:R-:W-:Y:S01]  /*6400*/  ULDC.64 UR4, c[0x0][0x5c0] ;  /* 0x0001700000047ab9 */ /* 0x000fe20000000a00 */
[-C--:B------:R-:W-:Y:S01]  /*6410*/  FMUL R9, R24, R154.reuse ;  /* 0x0000009a18097220 */ /* 0x080fe20000400000 */
[----:B------:R-:W-:Y:S01]  /*6420*/  LEA R4, P1, R162, UR4, 0x2 ;  /* 0x00000004a2047c11 */ /* 0x000fe2000f8210ff */
[-C--:B------:R-:W-:Y:S01]  /*6430*/  FMUL R25, R25, R154.reuse ;  /* 0x0000009a19197220 */ /* 0x080fe20000400000 */
[----:B------:R-:W-:Y:S01]  /*6440*/  ISETP.GT.AND P2, PT, R0, RZ, P3 ;  /* 0x000000ff0000720c */ /* 0x000fe20001f44270 */
[-C--:B------:R-:W-:Y:S01]  /*6450*/  FMUL R27, R27, R154.reuse ;  /* 0x0000009a1b1b7220 */ /* 0x080fe20000400000 */
[----:B------:R-:W-:Y:S01]  /*6460*/  LEA.HI.X R5, R162, UR5, R169, 0x2, P1 ;  /* 0x00000005a2057c11 */ /* 0x000fe200088f14a9 */
[-C--:B------:R-:W-:Y:S01]  /*6470*/  FMUL R29, R29, R154.reuse ;  /* 0x0000009a1d1d7220 */ /* 0x080fe20000400000 */
[----:B------:R-:W-:Y:S01]  /*6480*/  ISETP.GT.AND P0, PT, R0, 0x8, P0 ;  /* 0x000000080000780c */ /* 0x000fe20000704270 */
[-C--:B------:R-:W-:Y:S01]  /*6490*/  FMUL R31, R31, R154.reuse ;  /* 0x0000009a1f1f7220 */ /* 0x080fe20000400000 */
[----:B------:R-:W-:Y:S01]  /*64a0*/  ISETP.GT.AND P5, PT, R3, 0x8, PT ;  /* 0x000000080300780c */ /* 0x000fe20003fa4270 */
[----:B------:R0:W-:Y:S01]  /*64b0*/  @P4 STG.E desc[UR36][R4.64], R9 ;  /* 0x0000000904004986 */ /* 0x0001e2000c101924 */
[C---:B------:R-:W-:Y:S01]  /*64c0*/  SHF.L.U64.HI R11, R10.reuse, 0x5, R11 ;  /* 0x000000050a0b7819 */ /* 0x040fe2000001020b */
[----:B------:R-:W-:Y:S01]  /*64d0*/  FMUL R33, R33, R154 ;  /* 0x0000009a21217220 */ /* 0x000fe20000400000 */
[----:B------:R-:W-:Y:S01]  /*64e0*/  LEA R6, P1, R10, R4, 0x5 ;  /* 0x000000040a067211 */ /* 0x000fe200078228ff */
[-C--:B------:R-:W-:Y:S01]  /*64f0*/  FMUL R35, R35, R154.reuse ;  /* 0x0000009a23237220 */ /* 0x080fe20000400000 */
[C---:B------:R-:W-:Y:S01]  /*6500*/  ISETP.GT.AND P3, PT, R0.reuse, 0x8, P3 ;  /* 0x000000080000780c */ /* 0x040fe20001f64270 */
[----:B------:R-:W-:Y:S01]  /*6510*/  @P2 STG.E desc[UR36][R4.64+0x4], R25 ;  /* 0x0000041904002986 */ /* 0x000fe2000c101924 */
[----:B------:R-:W-:Y:S01]  /*6520*/  ISETP.GT.AND P4, PT, R3, 0x9, PT ;  /* 0x000000090300780c */ /* 0x000fe20003f84270 */
[----:B------:R-:W-:Y:S01]  /*6530*/  IMAD.X R7, R11, 0x1, R5, P1 ;  /* 0x000000010b077824 */ /* 0x000fe200008e0605 */
[----:B------:R-:W-:Y:S01]  /*6540*/  ISETP.GT.AND P2, PT, R0, RZ, P5 ;  /* 0x000000ff0000720c */ /* 0x000fe20002f44270 */
[-C--:B------:R-:W-:Y:S01]  /*6550*/  FMUL R11, R28, R154.reuse ;  /* 0x0000009a1c0b7220 */ /* 0x080fe20000400000 */
[----:B------:R-:W-:Y:S01]  /*6560*/  ISETP.GT.AND P1, PT, R0, RZ, P4 ;  /* 0x000000ff0000720c */ /* 0x000fe20002724270 */
[-C--:B0-----:R-:W-:Y:S01]  /*6570*/  FMUL R9, R26, R154.reuse ;  /* 0x0000009a1a097220 */ /* 0x081fe20000400000 */
[C---:B------:R-:W-:Y:S01]  /*6580*/  ISETP.GT.AND P4, PT, R0.reuse, 0x8, P4 ;  /* 0x000000080000780c */ /* 0x040fe20002784270 */
[-C--:B------:R-:W-:Y:S01]  /*6590*/  FMUL R37, R37, R154.reuse ;  /* 0x0000009a25257220 */ /* 0x080fe20000400000 */
[-C--:B------:R-:W-:Y:S01]  /*65a0*/  FMUL R39, R39, R154.reuse ;  /* 0x0000009a27277220 */ /* 0x080fe20000400000 */
[-C--:B------:R-:W-:Y:S01]  /*65b0*/  FMUL R41, R41, R154.reuse ;  /* 0x0000009a29297220 */ /* 0x080fe20000400000 */
[----:B------:R0:W-:Y:S01]  /*65c0*/  @P0 STG.E desc[UR36][R6.64], R9 ;  /* 0x0000000906000986 */ /* 0x0001e2000c101924 */
[C---:B------:R-:W-:Y:S01]  /*65d0*/  ISETP.GT.AND P0, PT, R0.reuse, 0x8, P5 ;  /* 0x000000080000780c */ /* 0x040fe20002f04270 */
[-C--:B------:R-:W-:Y:S01]  /*65e0*/  FMUL R43, R43, R154.reuse ;  /* 0x0000009a2b2b7220 */ /* 0x080fe20000400000 */
[C---:B------:R-:W-:Y:S01]  /*65f0*/  ISETP.GT.AND P5, PT, R3.reuse, 0x10, PT ;  /* 0x000000100300780c */ /* 0x040fe20003fa4270 */
[----:B------:R-:W-:Y:S01]  /*6600*/  @P3 STG.E desc[UR36][R6.64+0x4], R27 ;  /* 0x0000041b06003986 */ /* 0x000fe2000c101924 */
[----:B------:R-:W-:Y:S01]  /*6610*/  ISETP.GT.AND P3, PT, R3, 0x11, PT ;  /* 0x000000110300780c */ /* 0x000fe20003f64270 */
[-C--:B------:R-:W-:Y:S01]  /*6620*/  FMUL R45, R45, R154.reuse ;  /* 0x0000009a2d2d7220 */ /* 0x080fe20000400000 */
[-C--:B------:R-:W-:Y:S01]  /*6630*/  FMUL R47, R47, R154.reuse ;  /* 0x0000009a2f2f7220 */ /* 0x080fe20000400000 */
[----:B------:R1:W-:Y:S01]  /*6640*/  @P2 STG.E desc[UR36][R4.64+0x20], R11 ;  /* 0x0000200b04002986 */ /* 0x0003e2000c101924 */
[----:B------:R-:W-:Y:S01]  /*6650*/  ISETP.GT.AND P2, PT, R0, RZ, P5 ;  /* 0x000000ff0000720c */ /* 0x000fe20002f44270 */
[-C--:B------:R-:W-:Y:S01]  /*6660*/  FMUL R49, R49, R154.reuse ;  /* 0x0000009a31317220 */ /* 0x080fe20000400000 */
[-C--:B------:R-:W-:Y:S01]  /*6670*/  FMUL R51, R51, R154.reuse ;  /* 0x0000009a33337220 */ /* 0x080fe20000400000 */
[----:B------:R-:W-:Y:S01]  /*6680*/  @P1 STG.E desc[UR36][R4.64+0x24], R29 ;  /* 0x0000241d04001986 */ /* 0x000fe2000c101924 */
[-C--:B0-----:R-:W-:Y:S01]  /*6690*/  FMUL R9, R30, R154.reuse ;  /* 0x0000009a1e097220 */ /* 0x081fe20000400000 */
[C---:B------:R-:W-:Y:S01]  /*66a0*/  ISETP.GT.AND P1, PT, R0.reuse, RZ, P3 ;  /* 0x000000ff0000720c */ /* 0x040fe20001f24270 */
[-C--:B------:R-:W-:Y:S01]  /*66b0*/  FMUL R53, R53, R154.reuse ;  /* 0x0000009a35357220 */ /* 0x080fe20000400000 */
[C---:B------:R-:W-:Y:S01]  /*66c0*/  ISETP.GT.AND P3, PT, R0.reuse, 0x8, P3 ;  /* 0x000000080000780c */ /* 0x040fe20001f64270 */
[-C--:B------:R-:W-:Y:S01]  /*66d0*/  FMUL R55, R55, R154.reuse ;  /* 0x0000009a37377220 */ /* 0x080fe20000400000 */
[----:B------:R0:W-:Y:S01]  /*66e0*/  @P0 STG.E desc[UR36][R6.64+0x20], R9 ;  /* 0x0000200906000986 */ /* 0x0001e2000c101924 */
[----:B------:R-:W-:Y:S01]  /*66f0*/  ISETP.GT.AND P0, PT, R0, 0x8, P5 ;  /* 0x000000080000780c */ /* 0x000fe20002f04270 */
[-C--:B-1----:R-:W-:Y:S01]  /*6700*/  FMUL R11, R32, R154.reuse ;  /* 0x0000009a200b7220 */ /* 0x082fe20000400000 */
        /* <DEDUP_REMOVED lines=143> */
[----:B-1----:R-:W-:Y:S01]  /*7000*/  FMUL R11, R64, R154 ;  /* 0x0000009a400b7220 */ /* 0x002fe20000400000 */
[C---:B------:R-:W-:Y:S01]  /*7010*/  ISETP.GT.AND P5, PT, R3.reuse, 0x58, PT ;  /* 0x000000580300780c */ /* 0x040fe20003fa4270 */
[----:B------:R-:W-:Y:S01]  /*7020*/  @P4 STG.E desc[UR36][R6.64+0x124], R63 ;  /* 0x0001243f06004986 */ /* 0x000fe2000c101924 */
[----:B------:R-:W-:-:S03]  /*7030*/  ISETP.GT.AND P4, PT, R3, 0x59, PT ;  /* 0x000000590300780c */ /* 0x000fc60003f84270 */
[----:B------:R1:W-:Y:S01]  /*7040*/  @P2 STG.E desc[UR36][R4.64+0x140], R11 ;  /* 0x0001400b04002986 */ /* 0x0003e2000c101924 */
[----:B------:R-:W-:-:S03]  /*7050*/  ISETP.GT.AND P2, PT, R0, RZ, P5 ;  /* 0x000000ff0000720c */ /* 0x000fc60002f44270 */
[----:B------:R-:W-:Y:S01]  /*7060*/  @P1 STG.E desc[UR36][R4.64+0x144], R65 ;  /* 0x0001444104001986 */ /* 0x000fe2000c101924 */
[-C--:B0-----:R-:W-:Y:S01]  /*7070*/  FMUL R9, R66, R154.reuse ;  /* 0x0000009a42097220 */ /* 0x081fe20000400000 */
[C---:B------:R-:W-:Y:S02]  /*7080*/  ISETP.GT.AND P1, PT, R0.reuse, RZ, P4 ;  /* 0x000000ff0000720c */ /* 0x040fe40002724270 */
[C---:B------:R-:W-:Y:S02]  /*7090*/  ISETP.GT.AND P4, PT, R0.reuse, 0x8, P4 ;  /* 0x000000080000780c */ /* 0x040fe40002784270 */
        /* <DEDUP_REMOVED lines=93> */
[----:B------:R-:W-:Y:S01]  /*7670*/  ISETP.GT.AND P1, PT, R0, RZ, P4 ;  /* 0x000000ff0000720c */ /* 0x000fe20002724270 */
[----:B0-----:R-:W-:Y:S01]  /*7680*/  FMUL R9, R98, R154 ;  /* 0x0000009a62097220 */ /* 0x001fe20000400000 */
[----:B------:R-:W-:-:S04]  /*7690*/  ISETP.GT.AND P4, PT, R0, 0x8, P4 ;  /* 0x000000080000780c */ /* 0x000fc80002784270 */
[----:B------:R0:W-:Y:S01]  /*76a0*/  @P0 STG.E desc[UR36][R6.64+0x240], R9 ;  /* 0x0002400906000986 */ /* 0x0001e2000c101924 */
[----:B-1----:R-:W-:Y:S01]  /*76b0*/  FMUL R11, R100, R154 ;  /* 0x0000009a640b7220 */ /* 0x002fe20000400000 */
[----:B------:R-:W-:Y:S02]  /*76c0*/  ISETP.GT.AND P0, PT, R0, 0x8, P5 ;  /* 0x000000080000780c */ /* 0x000fe40002f04270 */
[----:B------:R-:W-:Y:S01]  /*76d0*/  @P3 STG.E desc[UR36][R6.64+0x244], R99 ;  /* 0x0002446306003986 */ /* 0x000fe2000c101924 */
[----:B------:R-:W-:-:S03]  /*76e0*/  ISETP.GT.AND P5, PT, R3, 0xa0, PT ;  /* 0x000000a00300780c */ /* 0x000fc60003fa4270 */
[----:B------:R1:W-:Y:S01]  /*76f0*/  @P2 STG.E desc[UR36][R4.64+0x260], R11 ;  /* 0x0002600b04002986 */ /* 0x0003e2000c101924 */
[----:B------:R-:W-:Y:S02]  /*7700*/  ISETP.GT.AND P2, PT, R3, 0xa1, PT ;  /* 0x000000a10300780c */ /* 0x000fe40003f44270 */
[C---:B------:R-:W-:Y:S01]  /*7710*/  ISETP.GT.AND P3, PT, R0.reuse, RZ, P5 ;  /* 0x000000ff0000720c */ /* 0x040fe20002f64270 */
[----:B------:R-:W-:Y:S01]  /*7720*/  @P1 STG.E desc[UR36][R4.64+0x264], R101 ;  /* 0x0002646504001986 */ /* 0x000fe2000c101924 */
[----:B------:R-:W-:Y:S01]  /*7730*/  ISETP.GT.AND P1, PT, R0, RZ, P2 ;  /* 0x000000ff0000720c */ /* 0x000fe20001724270 */
[----:B0-----:R-:W-:Y:S01]  /*7740*/  FMUL R9, R102, R154 ;  /* 0x0000009a66097220 */ /* 0x001fe20000400000 */
[----:B------:R-:W-:-:S04]  /*7750*/  ISETP.GT.AND P2, PT, R0, 0x8, P2 ;  /* 0x000000080000780c */ /* 0x000fc80001744270 */
[----:B------:R0:W-:Y:S01]  /*7760*/  @P0 STG.E desc[UR36][R6.64+0x260], R9 ;  /* 0x0002600906000986 */ /* 0x0001e2000c101924 */
[----:B-1----:R-:W-:Y:S01]  /*7770*/  FMUL R11, R104, R154 ;  /* 0x0000009a680b7220 */ /* 0x002fe20000400000 */
[----:B------:R-:W-:Y:S02]  /*7780*/  ISETP.GT.AND P0, PT, R0, 0x8, P5 ;  /* 0x000000080000780c */ /* 0x000fe40002f04270 */
[----:B------:R-:W-:Y:S04]  /*7790*/  @P4 STG.E desc[UR36][R6.64+0x264], R103 ;  /* 0x0002646706004986 */ /* 0x000fe8000c101924 */
[----:B------:R1:W-:Y:S01]  /*77a0*/  @P3 STG.E desc[UR36][R4.64+0x280], R11 ;  /* 0x0002800b04003986 */ /* 0x0003e2000c101924 */
[----:B------:R-:W-:-:S03]  /*77b0*/  ISETP.GT.AND P3, PT, R3, 0xa8, PT ;  /* 0x000000a80300780c */ /* 0x000fc60003f64270 */
[----:B------:R-:W-:Y:S01]  /*77c0*/  @P1 STG.E desc[UR36][R4.64+0x284], R105 ;  /* 0x0002846904001986 */ /* 0x000fe2000c101924 */
[----:B------:R-:W-:Y:S01]  /*77d0*/  ISETP.GT.AND P1, PT, R3, 0xa9, PT ;  /* 0x000000a90300780c */ /* 0x000fe20003f24270 */
[-C--:B0-----:R-:W-:Y:S01]  /*77e0*/  FMUL R9, R106, R154.reuse ;  /* 0x0000009a6a097220 */ /* 0x081fe20000400000 */
[C---:B------:R-:W-:Y:S02]  /*77f0*/  ISETP.GT.AND P5, PT, R0.reuse, RZ, P3 ;  /* 0x000000ff0000720c */ /* 0x040fe40001fa4270 */
[----:B------:R-:W-:Y:S02]  /*7800*/  ISETP.GT.AND P4, PT, R0, RZ, P1 ;  /* 0x000000ff0000720c */ /* 0x000fe40000f84270 */
[----:B------:R0:W-:Y:S01]  /*7810*/  @P0 STG.E desc[UR36][R6.64+0x280], R9 ;  /* 0x0002800906000986 */ /* 0x0001e2000c101924 */
[----:B-1----:R-:W-:Y:S01]  /*7820*/  FMUL R11, R108, R154 ;  /* 0x0000009a6c0b7220 */ /* 0x002fe20000400000 */
[C---:B------:R-:W-:Y:S02]  /*7830*/  ISETP.GT.AND P3, PT, R0.reuse, 0x8, P3 ;  /* 0x000000080000780c */ /* 0x040fe40001f64270 */
[----:B------:R-:W-:Y:S01]  /*7840*/  @P2 STG.E desc[UR36][R6.64+0x284], R107 ;  /* 0x0002846b06002986 */ /* 0x000fe2000c101924 */
[----:B------:R-:W-:-:S02]  /*7850*/  ISETP.GT.AND P1, PT, R0, 0x8, P1 ;  /* 0x000000080000780c */ /* 0x000fc40000f24270 */
[C---:B------:R-:W-:Y:S02]  /*7860*/  ISETP.GT.AND P0, PT, R3.reuse, 0xb0, PT ;  /* 0x000000b00300780c */ /* 0x040fe40003f04270 */
[C---:B------:R-:W-:Y:S01]  /*7870*/  ISETP.GT.AND P2, PT, R3.reuse, 0xb1, PT ;  /* 0x000000b10300780c */ /* 0x040fe20003f44270 */
[----:B------:R1:W-:Y:S01]  /*7880*/  @P5 STG.E desc[UR36][R4.64+0x2a0], R11 ;  /* 0x0002a00b04005986 */ /* 0x0003e2000c101924 */
[----:B------:R-:W-:Y:S01]  /*7890*/  ISETP.GT.AND P5, PT, R0, RZ, P0 ;  /* 0x000000ff0000720c */ /* 0x000fe200007a4270 */
[-C--:B0-----:R-:W-:Y:S01]  /*78a0*/  FMUL R9, R110, R154.reuse ;  /* 0x0000009a6e097220 */ /* 0x081fe20000400000 */
[C---:B------:R-:W-:Y:S01]  /*78b0*/  ISETP.GT.AND P0, PT, R0.reuse, 0x8, P0 ;  /* 0x000000080000780c */ /* 0x040fe20000704270 */
[----:B------:R-:W-:Y:S01]  /*78c0*/  @P4 STG.E desc[UR36][R4.64+0x2a4], R109 ;  /* 0x0002a46d04004986 */ /* 0x000fe2000c101924 */
[C---:B------:R-:W-:Y:S02]  /*78d0*/  ISETP.GT.AND P4, PT, R0.reuse, RZ, P2 ;  /* 0x000000ff0000720c */ /* 0x040fe40001784270 */
[----:B------:R-:W-:Y:S01]  /*78e0*/  ISETP.GT.AND P2, PT, R0, 0x8, P2 ;  /* 0x000000080000780c */ /* 0x000fe20001744270 */
[----:B------:R0:W-:Y:S01]  /*78f0*/  @P3 STG.E desc[UR36][R6.64+0x2a0], R9 ;  /* 0x0002a00906003986 */ /* 0x0001e2000c101924 */
[----:B------:R-:W-:Y:S01]  /*7900*/  ISETP.GT.AND P3, PT, R3, 0xb9, PT ;  /* 0x000000b90300780c */ /* 0x000fe20003f64270 */
[----:B-1----:R-:W-:-:S02]  /*7910*/  FMUL R11, R112, R154 ;  /* 0x0000009a700b7220 */ /* 0x002fc40000400000 */
[----:B------:R-:W-:Y:S01]  /*7920*/  @P1 STG.E desc[UR36][R6.64+0x2a4], R111 ;  /* 0x0002a46f06001986 */ /* 0x000fe2000c101924 */
[----:B------:R-:W-:-:S03]  /*7930*/  ISETP.GT.AND P1, PT, R3, 0xb8, PT ;  /* 0x000000b80300780c */ /* 0x000fc60003f24270 */
[----:B------:R1:W-:Y:S01]  /*7940*/  @P5 STG.E desc[UR36][R4.64+0x2c0], R11 ;  /* 0x0002c00b04005986 */ /* 0x0003e2000c101924 */
[----:B------:R-:W-:Y:S01]  /*7950*/  ISETP.GT.AND P5, PT, R0, RZ, P1 ;  /* 0x000000ff0000720c */ /* 0x000fe20000fa4270 */
[-C--:B0-----:R-:W-:Y:S02]  /*7960*/  FMUL R9, R114, R154.reuse ;  /* 0x0000009a72097220 */ /* 0x081fe40000400000 */
[----:B------:R-:W-:Y:S01]  /*7970*/  @P4 STG.E desc[UR36][R4.64+0x2c4], R113 ;  /* 0x0002c47104004986 */ /* 0x000fe2000c101924 */
[C---:B------:R-:W-:Y:S02]  /*7980*/  ISETP.GT.AND P4, PT, R0.reuse, RZ, P3 ;  /* 0x000000ff0000720c */ /* 0x040fe40001f84270 */
[C---:B------:R-:W-:Y:S01]  /*7990*/  ISETP.GT.AND P1, PT, R0.reuse, 0x8, P1 ;  /* 0x000000080000780c */ /* 0x040fe20000f24270 */
[----:B------:R0:W-:Y:S01]  /*79a0*/  @P0 STG.E desc[UR36][R6.64+0x2c0], R9 ;  /* 0x0002c00906000986 */ /* 0x0001e2000c101924 */
[C---:B------:R-:W-:Y:S02]  /*79b0*/  ISETP.GT.AND P0, PT, R3.reuse, 0xc0, PT ;  /* 0x000000c00300780c */ /* 0x040fe40003f04270 */
[----:B------:R-:W-:Y:S01]  /*79c0*/  ISETP.GT.AND P3, PT, R0, 0x8, P3 ;  /* 0x000000080000780c */ /* 0x000fe20001f64270 */
[----:B-1----:R-:W-:Y:S01]  /*79d0*/  FMUL R11, R116, R154 ;  /* 0x0000009a740b7220 */ /* 0x002fe20000400000 */
        /* <DEDUP_REMOVED lines=69> */
[----:B------:R-:W-:Y:S02]  /*7e30*/  ISETP.GT.AND P3, PT, R0, 0x8, P3 ;  /* 0x000000080000780c */ /* 0x000fe40001f64270 */
[C---:B------:R-:W-:Y:S01]  /*7e40*/  ISETP.GT.AND P0, PT, R3.reuse, 0xf0, PT ;  /* 0x000000f00300780c */ /* 0x040fe20003f04270 */
        /* <DEDUP_REMOVED lines=12> */
[-C--:B-1----:R-:W-:Y:S01]  /*7f10*/  FMUL R11, R144, R154.reuse ;  /* 0x0000009a900b7220 */ /* 0x082fe20000400000 */
[----:B------:R-:W-:Y:S01]  /*7f20*/  @P3 STG.E desc[UR36][R6.64+0x3a4], R143 ;  /* 0x0003a48f06003986 */ /* 0x000fe2000c101924 */
[----:B------:R-:W-:Y:S01]  /*7f30*/  ISETP.GT.AND P3, PT, R3, 0xf8, PT ;  /* 0x000000f80300780c */ /* 0x000fe20003f64270 */
[----:B------:R-:W-:-:S02]  /*7f40*/  FMUL R3, R146, R154 ;  /* 0x0000009a92037220 */ /* 0x000fc40000400000 */
[----:B------:R1:W-:Y:S01]  /*7f50*/  @P5 STG.E desc[UR36][R4.64+0x3c0], R11 ;  /* 0x0003c00b04005986 */ /* 0x0003e2000c101924 */
[C---:B------:R-:W-:Y:S02]  /*7f60*/  ISETP.GT.AND P5, PT, R0.reuse, RZ, P3 ;  /* 0x000000ff0000720c */ /* 0x040fe40001fa4270 */
[C---:B------:R-:W-:Y:S01]  /*7f70*/  ISETP.GT.AND P3, PT, R0.reuse, 0x8, P3 ;  /* 0x000000080000780c */ /* 0x040fe20001f64270 */
[----:B------:R-:W-:Y:S01]  /*7f80*/  @P4 STG.E desc[UR36][R4.64+0x3c4], R145 ;  /* 0x0003c49104004986 */ /* 0x000fe2000c101924 */
[----:B------:R-:W-:Y:S01]  /*7f90*/  ISETP.GT.AND P4, PT, R0, RZ, P1 ;  /* 0x000000ff0000720c */ /* 0x000fe20000f84270 */
[-C--:B0-----:R-:W-:Y:S01]  /*7fa0*/  FMUL R9, R148, R154.reuse ;  /* 0x0000009a94097220 */ /* 0x081fe20000400000 */
[----:B------:R-:W-:Y:S01]  /*7fb0*/  ISETP.GT.AND P1, PT, R0, 0x8, P1 ;  /* 0x000000080000780c */ /* 0x000fe20000f24270 */
[----:B------:R-:W-:Y:S04]  /*7fc0*/  @P0 STG.E desc[UR36][R6.64+0x3c0], R3 ;  /* 0x0003c00306000986 */ /* 0x000fe8000c101924 */
[----:B------:R-:W-:Y:S01]  /*7fd0*/  @P2 STG.E desc[UR36][R6.64+0x3c4], R147 ;  /* 0x0003c49306002986 */ /* 0x000fe2000c101924 */
[----:B-1----:R-:W-:-:S03]  /*7fe0*/  FMUL R11, R150, R154 ;  /* 0x0000009a960b7220 */ /* 0x002fc60000400000 */
[----:B------:R-:W-:Y:S04]  /*7ff0*/  @P5 STG.E desc[UR36][R4.64+0x3e0], R9 ;  /* 0x0003e00904005986 */ /* 0x000fe8000c101924 */
[----:B------:R0:W-:Y:S02]  /*8000*/  @P4 STG.E desc[UR36][R4.64+0x3e4], R149 ;  /* 0x0003e49504004986 */ /* 0x0001e4000c101924 */
[----:B0-----:R-:W-:Y:S02]  /*8010*/  @P3 IMAD.MOV.U32 R4, RZ, RZ, R6 ;  /* 0x000000ffff043224 */ /* 0x001fe400078e0006 */
[----:B------:R-:W-:-:S05]  /*8020*/  @P3 IMAD.MOV.U32 R5, RZ, RZ, R7 ;  /* 0x000000ffff053224 */ /* 0x000fca00078e0007 */
[----:B------:R0:W-:Y:S04]  /*8030*/  @P3 STG.E desc[UR36][R4.64+0x3e0], R11 ;  /* 0x0003e00b04003986 */ /* 0x0001e8000c101924 */
[----:B------:R0:W-:Y:S02]  /*8040*/  @P1 STG.E desc[UR36][R6.64+0x3e4], R151 ;  /* 0x0003e49706001986 */ /* 0x0001e4000c101924 */
.L_x_282:
[----:B------:R-:W-:Y:S05]  /*8050*/  BSYNC B0 ;  /* 0x0000000000007941 */ /* 0x000fea0003800000 */
.L_x_28:
[----:B------:R-:W-:Y:S01]  /*8060*/  ULDC UR4, c[0x0][0xc] ;  /* 0x0000030000047ab9 */ /* 0x000fe20000000800 */
[----:B------:R-:W-:Y:S01]  /*8070*/  ULDC UR5, c[0x0][0x10] ;  /* 0x0000040000057ab9 */ /* 0x000fe20000000800 */
[----:B0-----:R-:W0:Y:S01]  /*8080*/  LDC R3, c[0x0][0x14] ;  /* 0x00000500ff037b82 */ /* 0x001e220000000800 */
[----:B------:R-:W-:Y:S01]  /*8090*/  UIMAD.WIDE.U32 UR4, UR4, UR5, URZ ;  /* 0x00000005040472a5 */ /* 0x000fe2000f8e003f */
[----:B------:R-:W-:Y:S01]  /*80a0*/  PRMT R0, RZ, 0x7610, R0 ;  /* 0x00007610ff007816 */ /* 0x000fe20000000000 */
[----:B------:R-:W-:Y:S02]  /*80b0*/  IMAD.MOV.U32 R152, RZ, RZ, -0x1 ;  /* 0xffffffffff987424 */ /* 0x000fe400078e00ff */
[----:B------:R-:W-:Y:S02]  /*80c0*/  IMAD.MOV.U32 R23, RZ, RZ, -0x1 ;  /* 0xffffffffff177424 */ /* 0x000fe400078e00ff */
[----:B0-----:R-:W-:-:S04]  /*80d0*/  IMAD.WIDE.U32 R16, R3, UR4, R16 ;  /* 0x0000000403107c25 */ /* 0x001fc8000f8e0010 */
[----:B------:R-:W-:Y:S01]  /*80e0*/  IMAD R3, R3, UR5, RZ ;  /* 0x0000000503037c24 */ /* 0x000fe2000f8e02ff */
[----:B------:R-:W-:Y:S02]  /*80f0*/  ULDC.64 UR4, c[0x0][0x650] ;  /* 0x0001940000047ab9 */ /* 0x000fe40000000a00 */
[----:B------:R-:W-:Y:S01]  /*8100*/  ISETP.GE.U32.AND P0, PT, R16, UR4, PT ;  /* 0x0000000410007c0c */ /* 0x000fe2000bf06070 */
[----:B------:R-:W-:-:S05]  /*8110*/  IMAD.IADD R17, R17, 0x1, R3 ;  /* 0x0000000111117824 */ /* 0x000fca00078e0203 */
[----:B------:R-:W-:-:S13]  /*8120*/  ISETP.GE.U32.AND.EX P0, PT, R17, UR5, PT, P0 ;  /* 0x0000000511007c0c */ /* 0x000fda000bf06100 */
[----:B------:R-:W-:Y:S05]  /*8130*/  @P0 BRA `(.L_x_283) ;  /* 0x0000000400640947 */ /* 0x000fea0003800000 */
[----:B------:R-:W0:Y:S01]  /*8140*/  S2R R12, SR_CTAID.X ;  /* 0x00000000000c7919 */ /* 0x000e220000002500 */
[----:B---3--:R-:W3:Y:S01]  /*8150*/  LDC.64 R10, c[0x0][0x628] ;  /* 0x00018a00ff0a7b82 */ /* 0x008ee20000000a00 */
[----:B------:R-:W-:Y:S01]  /*8160*/  ULDC UR4, c[0x0][0x150] ;  /* 0x0000540000047ab9 */ /* 0x000fe20000000800 */
[----:B-12-4-:R-:W-:Y:S01]  /*8170*/  IMAD.MOV.U32 R8, RZ, RZ, R16 ;  /* 0x000000ffff087224 */ /* 0x016fe200078e0010 */
[----:B------:R-:W1:Y:S01]  /*8180*/  S2R R24, SR_CTAID.Y ;  /* 0x0000000000187919 */ /* 0x000e620000002600 */
[----:B------:R-:W-:-:S04]  /*8190*/  IMAD.MOV.U32 R9, RZ, RZ, R17 ;  /* 0x000000ffff097224 */ /* 0x000fc800078e0011 */
[----:B------:R-:W2:Y:S08]  /*81a0*/  LDC R21, c[0x0][0x144] ;  /* 0x00005100ff157b82 */ /* 0x000eb00000000800 */
[----:B------:R-:W4:Y:S08]  /*81b0*/  LDC R0, c[0x0][0x630] ;  /* 0x00018c00ff007b82 */ /* 0x000f300000000800 */
[----:B------:R-:W1:Y:S01]  /*81c0*/  LDC.64 R14, c[0x0][0x620] ;  /* 0x00018800ff0e7b82 */ /* 0x000e620000000a00 */
[----:B---3--:R-:W-:-:S04]  /*81d0*/  ISETP.NE.U32.AND P0, PT, R10, RZ, PT ;  /* 0x000000ff0a00720c */ /* 0x008fc80003f05070 */
[----:B------:R-:W-:Y:S02]  /*81e0*/  ISETP.NE.AND.EX P0, PT, R11, RZ, PT, P0 ;  /* 0x000000ff0b00720c */ /* 0x000fe40003f05300 */
[----:B0-----:R-:W-:-:S05]  /*81f0*/  I2FP.F32.U32 R3, R12 ;  /* 0x0000000c00037245 */ /* 0x001fca0000201000 */
[----:B------:R-:W-:-:S04]  /*8200*/  FMUL R3, R3, UR4 ;  /* 0x0000000403037c20 */ /* 0x000fc80008400000 */
[----:B------:R0:W3:Y:S02]  /*8210*/  F2I.U32.TRUNC.NTZ R20, R3 ;  /* 0x0000000300147305 */ /* 0x0000e4000020f000 */
[----:B--2-4-:R-:W-:Y:S05]  /*8220*/  @!P0 BRA `(.L_x_284) ;  /* 0x0000000000288947 */ /* 0x014fea0003800000 */
[----:B0-----:R-:W0:Y:S02]  /*8230*/  LDC R3, c[0x0][0x634] ;  /* 0x00018d00ff037b82 */ /* 0x001e240000000800 */
        /* <DEDUP_REMOVED lines=9> */
.L_x_284:
[----:B------:R-:W2:Y:S01]  /*82d0*/  LDC.64 R30, c[0x0][0x640] ;  /* 0x00019000ff1e7b82 */ /* 0x000ea20000000a00 */
[-CC-:B------:R-:W-:Y:S01]  /*82e0*/  SHF.R.U64 R23, R8, R0.reuse, R9.reuse ;  /* 0x0000000008177219 */ /* 0x180fe20000001209 */
[----:B---3--:R-:W-:Y:S01]  /*82f0*/  IMAD.MOV R20, RZ, RZ, -R20 ;  /* 0x000000ffff147224 */ /* 0x008fe200078e0a14 */
[----:B------:R-:W-:Y:S01]  /*8300*/  SHF.R.U32.HI R0, RZ, R0, R9 ;  /* 0x00000000ff007219 */ /* 0x000fe20000011609 */
[----:B------:R-:W-:Y:S01]  /*8310*/  ULDC UR4, c[0x0][0x154] ;  /* 0x0000550000047ab9 */ /* 0x000fe20000000800 */
[----:B0-----:R-:W-:Y:S01]  /*8320*/  IADD3 R3, P0, RZ, -R23, RZ ;  /* 0x80000017ff037210 */ /* 0x001fe20007f1e0ff */
[----:B------:R-:W-:Y:S02]  /*8330*/  IMAD R26, R21, R20, R12 ;  /* 0x00000014151a7224 */ /* 0x000fe400078e020c */
[----:B------:R-:W0:Y:S01]  /*8340*/  LDC R6, c[0x0][0x618] ;  /* 0x00018600ff067b82 */ /* 0x000e220000000800 */
[----:B------:R-:W-:Y:S02]  /*8350*/  IMAD.MOV.U32 R7, RZ, RZ, 0x1 ;  /* 0x00000001ff077424 */ /* 0x000fe400078e00ff */
[----:B------:R-:W-:-:S04]  /*8360*/  IMAD.X R5, RZ, RZ, ~R0, P0 ;  /* 0x000000ffff057224 */ /* 0x000fc800000e0e00 */
[-C--:B-1----:R-:W-:Y:S01]  /*8370*/  IMAD R0, R5, R14.reuse, RZ ;  /* 0x0000000e05007224 */ /* 0x082fe200078e02ff */
[----:B------:R-:W1:Y:S01]  /*8380*/  LDC R8, c[0x0][0x608] ;  /* 0x00018200ff087b82 */ /* 0x000e620000000800 */
[----:B------:R-:W-:-:S04]  /*8390*/  IMAD.WIDE.U32 R4, R3, R14, R16 ;  /* 0x0000000e03047225 */ /* 0x000fc800078e0010 */
[----:B------:R-:W-:Y:S01]  /*83a0*/  IMAD R3, R3, R15, R0 ;  /* 0x0000000f03037224 */ /* 0x000fe200078e0200 */
[----:B------:R-:W-:Y:S02]  /*83b0*/  I2FP.F32.U32 R0, R24 ;  /* 0x0000001800007245 */ /* 0x000fe40000201000 */
[----:B------:R-:W3:Y:S01]  /*83c0*/  LDC R28, c[0x0][0x658] ;  /* 0x00019600ff1c7b82 */ /* 0x000ee20000000800 */
[----:B------:R-:W-:Y:S01]  /*83d0*/  IMAD.IADD R3, R5, 0x1, R3 ;  /* 0x0000000105037824 */ /* 0x000fe200078e0203 */
[----:B--2---:R-:W-:Y:S01]  /*83e0*/  ISETP.NE.U32.AND P0, PT, R30, RZ, PT ;  /* 0x000000ff1e00720c */ /* 0x004fe20003f05070 */
[----:B------:R-:W-:Y:S01]  /*83f0*/  FMUL R0, R0, UR4 ;  /* 0x0000000400007c20 */ /* 0x000fe20008400000 */
[----:B------:R-:W-:Y:S02]  /*8400*/  IMAD.MOV.U32 R5, RZ, RZ, -0x1 ;  /* 0xffffffffff057424 */ /* 0x000fe400078e00ff */
[----:B------:R-:W-:Y:S01]  /*8410*/  ISETP.NE.AND.EX P0, PT, R31, RZ, PT, P0 ;  /* 0x000000ff1f00720c */ /* 0x000fe20003f05300 */
[----:B------:R2:W4:Y:S01]  /*8420*/  F2I.U32.TRUNC.NTZ R13, R0 ;  /* 0x00000000000d7305 */ /* 0x000522000020f000 */
[----:B------:R-:W2:Y:S01]  /*8430*/  LDC R15, c[0x0][0x148] ;  /* 0x00005200ff0f7b82 */ /* 0x000ea20000000800 */
[----:B0-----:R-:W-:-:S02]  /*8440*/  SHF.R.U64 R12, R4, R6, R3 ;  /* 0x00000006040c7219 */ /* 0x001fc40000001203 */
[----:B------:R-:W-:-:S05]  /*8450*/  SHF.R.U32.HI R3, RZ, R6, R3 ;  /* 0x00000006ff037219 */ /* 0x000fca0000011603 */
[----:B------:R-:W0:Y:S01]  /*8460*/  LDC R20, c[0x0][0x600] ;  /* 0x00018000ff147b82 */ /* 0x000e220000000800 */
[-CC-:B-1----:R-:W-:Y:S02]  /*8470*/  SHF.R.U64 R10, R12, R8.reuse, R3.reuse ;  /* 0x000000080c0a7219 */ /* 0x182fe40000001203 */
[----:B------:R-:W-:-:S05]  /*8480*/  SHF.R.U32.HI R3, RZ, R8, R3 ;  /* 0x00000008ff037219 */ /* 0x000fca0000011603 */
[----:B------:R-:W1:Y:S01]  /*8490*/  LDC R21, c[0x0][0x648] ;  /* 0x00019200ff157b82 */ /* 0x000e620000000800 */
[-C--:B---3--:R-:W-:Y:S02]  /*84a0*/  SHF.L.U32 R4, R5, R28.reuse, RZ ;  /* 0x0000001c05047219 */ /* 0x088fe400000006ff */
[-CC-:B------:R-:W-:Y:S02]  /*84b0*/  SHF.R.U64 R14, R10, R28.reuse, R3.reuse ;  /* 0x0000001c0a0e7219 */ /* 0x180fe40000001203 */
[----:B------:R-:W-:Y:S02]  /*84c0*/  SHF.R.U32.HI R5, RZ, R28, R3 ;  /* 0x0000001cff057219 */ /* 0x000fe40000011603 */
[----:B------:R-:W-:Y:S01]  /*84d0*/  LOP3.LUT R153, RZ, R4, RZ, 0x33, !PT ;  /* 0x00000004ff997212 */ /* 0x000fe200078e33ff */
[----:B------:R-:W3:Y:S01]  /*84e0*/  LDC R25, c[0x0][0x638] ;  /* 0x00018e00ff197b82 */ /* 0x000ee20000000800 */
[----:B------:R-:W-:Y:S01]  /*84f0*/  SHF.L.U32 R28, R7, R28, RZ ;  /* 0x0000001c071c7219 */ /* 0x000fe200000006ff */
[----:B------:R-:W-:-:S06]  /*8500*/  IMAD.MOV.U32 R4, RZ, RZ, R14 ;  /* 0x000000ffff047224 */ /* 0x000fcc00078e000e */
[----:B------:R-:W0:Y:S01]  /*8510*/  LDC R27, c[0x0][0x610] ;  /* 0x00018400ff1b7b82 */ /* 0x000e220000000800 */
[----:B----4-:R-:W-:Y:S05]  /*8520*/  @!P0 BRA `(.L_x_285) ;  /* 0x0000000000288947 */ /* 0x010fea0003800000 */
[----:B------:R-:W4:Y:S02]  /*8530*/  LDC R3, c[0x0][0x64c] ;  /* 0x00019300ff037b82 */ /* 0x000f240000000800 */
[----:B----4-:R-:W-:-:S05]  /*8540*/  IADD3 R3, P0, R14, R3, RZ ;  /* 0x000000030e037210 */ /* 0x010fca0007f1e0ff */
        /* <DEDUP_REMOVED lines=8> */
.L_x_285:
[----:B------:R-:W-:Y:S01]  /*85d0*/  ISETP.NE.AND P0, PT, R2, 0x1, PT ;  /* 0x000000010200780c */ /* 0x000fe20003f05270 */
[----:B------:R-:W-:Y:S01]  /*85e0*/  IMAD.MOV R13, RZ, RZ, -R13 ;  /* 0x000000ffff0d7224 */ /* 0x000fe200078e0a0d */
[----:B-12---:R-:W-:Y:S01]  /*85f0*/  SHF.R.U64 R0, R4, R21, R5 ;  /* 0x0000001504007219 */ /* 0x006fe20000001205 */
[----:B0-----:R-:W-:Y:S01]  /*8600*/  VIADD R5, R20, 0xffffffff ;  /* 0xffffffff14057836 */ /* 0x001fe20000000000 */
[----:B------:R-:W-:-:S03]  /*8610*/  LOP3.LUT R153, R10, R153, RZ, 0xc0, !PT ;  /* 0x000000990a997212 */ /* 0x000fc600078ec0ff */
[----:B------:R-:W-:Y:S01]  /*8620*/  IMAD.MOV R3, RZ, RZ, -R0 ;  /* 0x000000ffff037224 */ /* 0x000fe200078e0a00 */
[----:B------:R-:W-:Y:S01]  /*8630*/  LOP3.LUT R5, R12, R5, RZ, 0xc0, !PT ;  /* 0x000000050c057212 */ /* 0x000fe200078ec0ff */
[----:B------:R-:W-:Y:S02]  /*8640*/  IMAD R153, R28, R0, R153 ;  /* 0x000000001c997224 */ /* 0x000fe400078e0299 */
[----:B---3--:R-:W-:Y:S02]  /*8650*/  IMAD R0, R3, R25, R14 ;  /* 0x0000001903007224 */ /* 0x008fe400078e020e */
[----:B------:R-:W-:Y:S02]  /*8660*/  @P0 IMAD R26, R15, R13, R24 ;  /* 0x0000000d0f1a0224 */ /* 0x000fe400078e0218 */
[----:B------:R-:W-:Y:S02]  /*8670*/  IMAD R4, R0, R20, R5 ;  /* 0x0000001400047224 */ /* 0x000fe400078e0205 */
[----:B------:R-:W-:-:S02]  /*8680*/  IMAD R153, R153, R27, R26 ;  /* 0x0000001b99997224 */ /* 0x000fc400078e021a */
[----:B------:R-:W-:-:S03]  /*8690*/  IMAD.MOV.U32 R3, RZ, RZ, 0x1 ;  /* 0x00000001ff037424 */ /* 0x000fc600078e00ff */
[----:B------:R-:W-:Y:S02]  /*86a0*/  SEL R152, R4, R153, !P0 ;  /* 0x0000009904987207 */ /* 0x000fe40004000000 */
[----:B------:R-:W-:Y:S02]  /*86b0*/  PRMT R0, R3, 0x7610, R0 ;  /* 0x0000761003007816 */ /* 0x000fe40000000000 */
[----:B------:R-:W-:-:S07]  /*86c0*/  SEL R153, R153, R4, !P0 ;  /* 0x0000000499997207 */ /* 0x000fce0004000000 */
.L_x_283:
[----:B------:R-:W-:-:S13]  /*86d0*/  LOP3.LUT P0, RZ, R0, 0xff, RZ, 0xc0, !PT ;  /* 0x000000ff00ff7812 */ /* 0x000fda000780c0ff */
[----:B------:R-:W-:Y:S05]  /*86e0*/  @P0 BRA `(.L_x_286) ;  /* 0xffffff8800000947 */ /* 0x000fea000383ffff */
[----:B------:R-:W-:Y:S05]  /*86f0*/  EXIT ;  /* 0x000000000000794d */ /* 0x000fea0003800000 */
.L_x_3:
[----:B0-----:R-:W-:Y:S01]  /*8700*/  ULDC.64 UR4, c[0x0][0x650] ;  /* 0x0001940000047ab9 */ /* 0x001fe20000000a00 */
        /* <DEDUP_REMOVED lines=25> */
.L_x_288:
[--C-:B------:R-:W-:Y:S01]  /*88a0*/  SHF.R.U64 R12, R10, R14, R11.reuse ;  /* 0x0000000e0a0c7219 */ /* 0x100fe2000000120b */
[----:B------:R-:W0:Y:S01]  /*88b0*/  LDC R22, c[0x0][0x618] ;  /* 0x00018600ff167b82 */ /* 0x000e220000000800 */
[----:B------:R-:W-:Y:S01]  /*88c0*/  I2FP.F32.U32 R6, R4 ;  /* 0x0000000400067245 */ /* 0x000fe20000201000 */
[----:B------:R-:W-:Y:S01]  /*88d0*/  ULDC UR4, c[0x0][0x150] ;  /* 0x0000540000047ab9 */ /* 0x000fe20000000800 */
[----:B------:R-:W-:Y:S02]  /*88e0*/  SHF.R.U32.HI R5, RZ, R14, R11 ;  /* 0x0000000eff057219 */ /* 0x000fe4000001160b */
[----:B------:R-:W-:Y:S01]  /*88f0*/  IADD3 R9, P0, RZ, -R12, RZ ;  /* 0x8000000cff097210 */ /* 0x000fe20007f1e0ff */
[----:B------:R-:W-:Y:S01]  /*8900*/  FMUL R11, R6, UR4 ;  /* 0x00000004060b7c20 */ /* 0x000fe20008400000 */
[----:B------:R-:W-:Y:S01]  /*8910*/  ULDC UR4, c[0x0][0x154] ;  /* 0x0000550000047ab9 */ /* 0x000fe20000000800 */
[----:B------:R-:W1:Y:S02]  /*8920*/  LDC.64 R24, c[0x0][0x640] ;  /* 0x00019000ff187b82 */ /* 0x000e640000000a00 */
[----:B------:R-:W-:-:S02]  /*8930*/  IMAD.X R5, RZ, RZ, ~R5, P0 ;  /* 0x000000ffff057224 */ /* 0x000fc400000e0e05 */
[----:B------:R-:W2:Y:S01]  /*8940*/  F2I.U32.TRUNC.NTZ R11, R11 ;  /* 0x0000000b000b7305 */ /* 0x000ea2000020f000 */
[----:B------:R-:W-:-:S03]  /*8950*/  IMAD.WIDE.U32 R6, R9, R20, R16 ;  /* 0x0000001409067225 */ /* 0x000fc600078e0010 */
[----:B------:R-:W3:Y:S01]  /*8960*/  LDC R13, c[0x0][0x144] ;  /* 0x00005100ff0d7b82 */ /* 0x000ee20000000800 */
[----:B------:R-:W-:-:S04]  /*8970*/  IMAD R8, R5, R20, RZ ;  /* 0x0000001405087224 */ /* 0x000fc800078e02ff */
[----:B------:R-:W-:Y:S02]  /*8980*/  IMAD R5, R9, R21, R8 ;  /* 0x0000001509057224 */ /* 0x000fe400078e0208 */
[----:B------:R-:W-:Y:S01]  /*8990*/  IMAD.MOV.U32 R8, RZ, RZ, -0x1 ;  /* 0xffffffffff087424 */ /* 0x000fe200078e00ff */
[----:B------:R-:W4:Y:S01]  /*89a0*/  LDC R14, c[0x0][0x608] ;  /* 0x00018200ff0e7b82 */ /* 0x000f220000000800 */
[----:B------:R-:W-:Y:S01]  /*89b0*/  IMAD.IADD R5, R7, 0x1, R5 ;  /* 0x0000000107057824 */ /* 0x000fe200078e0205 */
[----:B------:R-:W-:-:S04]  /*89c0*/  I2FP.F32.U32 R7, R3 ;  /* 0x0000000300077245 */ /* 0x000fc80000201000 */
[-C--:B0-----:R-:W-:Y:S01]  /*89d0*/  SHF.R.U64 R10, R6, R22.reuse, R5 ;  /* 0x00000016060a7219 */ /* 0x081fe20000001205 */
[----:B--2---:R-:W-:Y:S01]  /*89e0*/  IMAD.MOV R6, RZ, RZ, -R11 ;  /* 0x000000ffff067224 */ /* 0x004fe200078e0a0b */
[----:B------:R-:W0:Y:S01]  /*89f0*/  LDC R9, c[0x0][0x658] ;  /* 0x00019600ff097b82 */ /* 0x000e220000000800 */
[----:B-1----:R-:W-:Y:S01]  /*8a00*/  ISETP.NE.U32.AND P0, PT, R24, RZ, PT ;  /* 0x000000ff1800720c */ /* 0x002fe20003f05070 */
[----:B------:R-:W-:Y:S01]  /*8a10*/  FMUL R7, R7, UR4 ;  /* 0x0000000407077c20 */ /* 0x000fe20008400000 */
[----:B------:R-:W-:Y:S02]  /*8a20*/  SHF.R.U32.HI R5, RZ, R22, R5 ;  /* 0x00000016ff057219 */ /* 0x000fe40000011605 */
[----:B------:R-:W-:-:S03]  /*8a30*/  ISETP.NE.AND.EX P0, PT, R25, RZ, PT, P0 ;  /* 0x000000ff1900720c */ /* 0x000fc60003f05300 */
[----:B------:R-:W1:Y:S01]  /*8a40*/  LDC R20, c[0x0][0x148] ;  /* 0x00005200ff147b82 */ /* 0x000e620000000800 */
[----:B---3--:R-:W-:Y:S02]  /*8a50*/  IMAD R23, R13, R6, R4 ;  /* 0x000000060d177224 */ /* 0x008fe400078e0204 */
[----:B------:R-:W-:-:S05]  /*8a60*/  IMAD.MOV.U32 R6, RZ, RZ, 0x1 ;  /* 0x00000001ff067424 */ /* 0x000fca00078e00ff */
[----:B------:R-:W2:Y:S01]  /*8a70*/  LDC R21, c[0x0][0x600] ;  /* 0x00018000ff157b82 */ /* 0x000ea20000000800 */
[-CC-:B----4-:R-:W-:Y:S02]  /*8a80*/  SHF.R.U64 R13, R10, R14.reuse, R5.reuse ;  /* 0x0000000e0a0d7219 */ /* 0x190fe40000001205 */
[----:B------:R-:W-:Y:S02]  /*8a90*/  SHF.R.U32.HI R4, RZ, R14, R5 ;  /* 0x0000000eff047219 */ /* 0x000fe40000011605 */
[----:B------:R3:W4:Y:S03]  /*8aa0*/  F2I.U32.TRUNC.NTZ R14, R7 ;  /* 0x00000007000e7305 */ /* 0x000726000020f000 */
[----:B------:R-:W1:Y:S01]  /*8ab0*/  LDC R26, c[0x0][0x648] ;  /* 0x00019200ff1a7b82 */ /* 0x000e620000000800 */
[-C--:B0-----:R-:W-:Y:S02]  /*8ac0*/  SHF.R.U64 R15, R13, R9.reuse, R4 ;  /* 0x000000090d0f7219 */ /* 0x081fe40000001204 */
[----:B------:R-:W-:-:S02]  /*8ad0*/  SHF.L.U32 R8, R8, R9, RZ ;  /* 0x0000000908087219 */ /* 0x000fc400000006ff */
[-C--:B------:R-:W-:Y:S01]  /*8ae0*/  SHF.R.U32.HI R5, RZ, R9.reuse, R4 ;  /* 0x00000009ff057219 */ /* 0x080fe20000011604 */
[----:B------:R-:W-:Y:S01]  /*8af0*/  IMAD.MOV.U32 R4, RZ, RZ, R15 ;  /* 0x000000ffff047224 */ /* 0x000fe200078e000f */
[----:B------:R-:W-:Y:S01]  /*8b00*/  SHF.L.U32 R22, R6, R9, RZ ;  /* 0x0000000906167219 */ /* 0x000fe200000006ff */
[----:B------:R-:W0:Y:S01]  /*8b10*/  LDC R27, c[0x0][0x638] ;  /* 0x00018e00ff1b7b82 */ /* 0x000e220000000800 */
[----:B------:R-:W-:-:S07]  /*8b20*/  LOP3.LUT R28, RZ, R8, RZ, 0x33, !PT ;  /* 0x00000008ff1c7212 */ /* 0x000fce00078e33ff */
        /* <DEDUP_REMOVED lines=12> */
.L_x_289:
[----:B------:R-:W-:Y:S01]  /*8bf0*/  ISETP.NE.AND P0, PT, R2, 0x1, PT ;  /* 0x000000010200780c */ /* 0x000fe20003f05270 */
[----:B--2---:R-:W-:Y:S01]  /*8c00*/  VIADD R7, R21, 0xffffffff ;  /* 0xffffffff15077836 */ /* 0x004fe20000000000 */
[----:B-1----:R-:W-:Y:S01]  /*8c10*/  SHF.R.U64 R5, R4, R26, R5 ;  /* 0x0000001a04057219 */ /* 0x002fe20000001205 */
[----:B------:R-:W-:Y:S01]  /*8c20*/  IMAD.MOV R14, RZ, RZ, -R14 ;  /* 0x000000ffff0e7224 */ /* 0x000fe200078e0a0e */
[----:B------:R-:W-:Y:S01]  /*8c30*/  LOP3.LUT R4, R13, R28, RZ, 0xc0, !PT ;  /* 0x0000001c0d047212 */ /* 0x000fe200078ec0ff */
[----:B------:R-:W-:Y:S01]  /*8c40*/  IMAD.MOV.U32 R8, RZ, RZ, R12 ;  /* 0x000000ffff087224 */ /* 0x000fe200078e000c */
[----:B------:R-:W-:Y:S01]  /*8c50*/  LOP3.LUT R10, R10, R7, RZ, 0xc0, !PT ;  /* 0x000000070a0a7212 */ /* 0x000fe200078ec0ff */
[----:B------:R-:W-:Y:S02]  /*8c60*/  IMAD.MOV R6, RZ, RZ, -R5 ;  /* 0x000000ffff067224 */ /* 0x000fe400078e0a05 */
[----:B------:R-:W-:-:S04]  /*8c70*/  IMAD R4, R22, R5, R4 ;  /* 0x0000000516047224 */ /* 0x000fc800078e0204 */
[----:B------:R-:W-:Y:S02]  /*8c80*/  @P0 IMAD R23, R20, R14, R3 ;  /* 0x0000000e14170224 */ /* 0x000fe400078e0203 */
[----:B0-----:R-:W-:Y:S02]  /*8c90*/  IMAD R3, R6, R27, R15 ;  /* 0x0000001b06037224 */ /* 0x001fe400078e020f */
[----:B------:R-:W-:Y:S02]  /*8ca0*/  IMAD R7, R4, R29, R23 ;  /* 0x0000001d04077224 */ /* 0x000fe400078e0217 */
[----:B------:R-:W-:Y:S02]  /*8cb0*/  IMAD R4, R3, R21, R10 ;  /* 0x0000001503047224 */ /* 0x000fe400078e020a */
[----:B------:R-:W-:-:S03]  /*8cc0*/  IMAD.MOV.U32 R6, RZ, RZ, 0x1 ;  /* 0x00000001ff067424 */ /* 0x000fc600078e00ff */
[----:B------:R-:W-:Y:S02]  /*8cd0*/  SEL R9, R4, R7, !P0 ;  /* 0x0000000704097207 */ /* 0x000fe40004000000 */
[----:B------:R-:W-:-:S07]  /*8ce0*/  SEL R7, R7, R4, !P0 ;  /* 0x0000000407077207 */ /* 0x000fce0004000000 */
.L_x_287:
[----:B------:R-:W-:-:S08]  /*8cf0*/  NOP ;  /* 0x0000000000007918 */ /* 0x000fd00000000000 */
[----:B------:R-:W0:-:S00]  /*8d00*/  USETMAXREG.DEALLOC.CTAPOOL 0x28 ;  /* 0x00000028000079c8 */ /* 0x000e0000080e0500 */
[----:B0-----:R-:W-:-:S13]  /*8d10*/  ISETP.NE.AND P0, PT, R0, RZ, PT ;  /* 0x000000ff0000720c */ /* 0x001fda0003f05270 */
[----:B------:R-:W-:Y:S05]  /*8d20*/  @P0 EXIT ;  /* 0x000000000000094d */ /* 0x000fea0003800000 */
[----:B------:R-:W-:Y:S01]  /*8d30*/  LOP3.LUT P0, RZ, R6, 0xff, RZ, 0xc0, !PT ;  /* 0x000000ff06ff7812 */ /* 0x000fe2000780c0ff */
[----:B------:R-:W-:Y:S02]  /*8d40*/  IMAD.MOV.U32 R3, RZ, RZ, 0x1 ;  /* 0x00000001ff037424 */ /* 0x000fe400078e00ff */
[----:B------:R-:W-:-:S10]  /*8d50*/  IMAD.MOV.U32 R0, RZ, RZ, RZ ;  /* 0x000000ffff007224 */ /* 0x000fd400078e00ff */
[----:B------:R-:W-:Y:S05]  /*8d60*/  @!P0 BRA `(.L_x_290) ;  /* 0x0000000c00348947 */ /* 0x000fea0003800000 */
[----:B------:R-:W0:Y:S01]  /*8d70*/  LDC R0, c[0x0][0x28c] ;  /* 0x0000a300ff007b82 */ /* 0x000e220000000800 */
[----:B------:R-:W-:Y:S01]  /*8d80*/  ULDC UR5, c[0x0][0x600] ;  /* 0x0001800000057ab9 */ /* 0x000fe20000000800 */
[----:B------:R-:W-:Y:S01]  /*8d90*/  ULDC UR4, c[0x0][0xc] ;  /* 0x0000030000047ab9 */ /* 0x000fe20000000800 */
[----:B------:R-:W-:Y:S01]  /*8da0*/  UIADD3 UR16, UR5, -0x1, URZ ;  /* 0xffffffff05107890 */ /* 0x000fe2000fffe03f */
[C---:B------:R-:W-:Y:S01]  /*8db0*/  LOP3.LUT P2, RZ, R18.reuse, 0x7f, RZ, 0xc0, !PT ;  /* 0x0000007f12ff7812 */ /* 0x040fe2000784c0ff */
[----:B------:R-:W-:Y:S01]  /*8dc0*/  ULDC UR6, c[0x0][0x658] ;  /* 0x0001960000067ab9 */ /* 0x000fe20000000800 */
[----:B------:R-:W-:Y:S01]  /*8dd0*/  ULDC UR5, c[0x0][0x10] ;  /* 0x0000040000057ab9 */ /* 0x000fe20000000800 */
[----:B------:R-:W-:Y:S01]  /*8de0*/  UMOV UR7, 0xffffffff ;  /* 0xffffffff00077882 */ /* 0x000fe20000000000 */
[----:B------:R-:W-:Y:S01]  /*8df0*/  UMOV UR8, 0x1 ;  /* 0x0000000100087882 */ /* 0x000fe20000000000 */
[----:B------:R-:W-:Y:S01]  /*8e00*/  UIMAD.WIDE.U32 UR4, UR4, UR5, URZ ;  /* 0x00000005040472a5 */ /* 0x000fe2000f8e003f */
[----:B------:R-:W-:Y:S01]  /*8e10*/  LOP3.LUT P0, RZ, R18, 0x1f, RZ, 0xc0, !PT ;  /* 0x0000001f12ff7812 */ /* 0x000fe2000780c0ff */
[----:B------:R-:W-:Y:S01]  /*8e20*/  USHF.L.U32 UR7, UR7, UR6, URZ ;  /* 0x0000000607077299 */ /* 0x000fe2000800063f */
[----:B------:R-:W-:Y:S01]  /*8e30*/  BSSY B0, `(.L_x_290) ;  /* 0x00000c0000007945 */ /* 0x000fe20003800000 */
[----:B------:R-:W-:Y:S01]  /*8e40*/  USHF.L.U32 UR18, UR8, UR6, URZ ;  /* 0x0000000608127299 */ /* 0x000fe2000800063f */
[----:B------:R-:W-:Y:S01]  /*8e50*/  IMAD.MOV.U32 R11, RZ, RZ, 0x1 ;  /* 0x00000001ff0b7424 */ /* 0x000fe200078e00ff */
[----:B------:R-:W-:Y:S01]  /*8e60*/  LOP3.LUT R18, R19, 0x2, RZ, 0xfc, !PT ;  /* 0x0000000213127812 */ /* 0x000fe200078efcff */
[----:B------:R-:W-:Y:S01]  /*8e70*/  ULDC UR6, c[0x0][0x14] ;  /* 0x0000050000067ab9 */ /* 0x000fe20000000800 */
[----:B------:R-:W-:Y:S01]  /*8e80*/  PLOP3.LUT P0, PT, P0, P2, PT, 0x8a, 0x0 ;  /* 0x000000000000781c */ /* 0x000fe20000705172 */
[----:B------:R-:W-:-:S02]  /*8e90*/  UIMAD.WIDE.U32 UR20, UR4, UR6, URZ ;  /* 0x00000006041472a5 */ /* 0x000fc4000f8e003f */
[----:B------:R-:W-:Y:S02]  /*8ea0*/  UIMAD UR13, UR5, UR6, URZ ;  /* 0x00000006050d72a4 */ /* 0x000fe4000f8e023f */
[----:B------:R-:W-:Y:S01]  /*8eb0*/  ULOP3.LUT UR17, URZ, UR7, URZ, 0x33, !UPT ;  /* 0x000000073f117292 */ /* 0x000fe2000f8e333f */
[----:B0-----:R-:W-:Y:S01]  /*8ec0*/  VIADD R0, R0, 0x1f ;  /* 0x0000001f00007836 */ /* 0x001fe20000000000 */
[----:B------:R-:W-:Y:S01]  /*8ed0*/  UIADD3 UR13, UR21, UR13, URZ ;  /* 0x0000000d150d7290 */ /* 0x000fe2000fffe03f */
[----:B------:R-:W-:-:S03]  /*8ee0*/  ULDC.64 UR22, c[0x0][0x198] ;  /* 0x0000660000167ab9 */ /* 0x000fc60000000a00 */
[----:B------:R-:W-:-:S04]  /*8ef0*/  SHF.R.S32.HI R3, RZ, 0x1f, R0 ;  /* 0x0000001fff037819 */ /* 0x000fc80000011400 */
[----:B------:R-:W-:Y:S01]  /*8f00*/  LEA.HI R3, R3, R0, RZ, 0x5 ;  /* 0x0000000003037211 */ /* 0x000fe200078f28ff */
[----:B------:R-:W-:-:S03]  /*8f10*/  IMAD.MOV.U32 R0, RZ, RZ, RZ ;  /* 0x000000ffff007224 */ /* 0x000fc600078e00ff */
[----:B------:R-:W-:Y:S01]  /*8f20*/  SHF.R.S32.HI R13, RZ, 0x5, R3 ;  /* 0x00000005ff0d7819 */ /* 0x000fe20000011403 */
[----:B------:R-:W-:-:S04]  /*8f30*/  IMAD.MOV.U32 R3, RZ, RZ, 0x1 ;  /* 0x00000001ff037424 */ /* 0x000fc800078e00ff */
[----:B------:R-:W-:-:S07]  /*8f40*/  VIADD R10, R13, 0x1 ;  /* 0x000000010d0a7836 */ /* 0x000fce0000000000 */
.L_x_302:
[----:B------:R-:W-:-:S03]  /*8f50*/  UMOV UR4, 0xffffffff ;  /* 0xffffffff00047882 */ /* 0x000fc60000000000 */
[----:B------:R-:W-:Y:S05]  /*8f60*/  BRA.DIV UR4, `(.L_x_291) ;  /* 0x0000000e04587947 */ /* 0x000fea000b800000 */
[----:B------:R-:W-:-:S13]  /*8f70*/  ELECT P6, URZ, PT ;  /* 0x00000000003f782f */ /* 0x000fda00038c0000 */
.L_x_311:
[----:B------:R-:W0:Y:S01]  /*8f80*/  LDC R4, c[0x0][0x28c] ;  /* 0x0000a300ff047b82 */ /* 0x000e220000000800 */
[----:B------:R-:W-:Y:S01]  /*8f90*/  BSSY B1, `(.L_x_292) ;  /* 0x0000037000017945 */ /* 0x000fe20003800000 */
[----:B0-----:R-:W-:-:S13]  /*8fa0*/  ISETP.LT.OR P6, PT, R4, 0x1, !P6 ;  /* 0x000000010400780c */ /* 0x001fda00077c1670 */
[----:B------:R-:W-:Y:S05]  /*8fb0*/  @P6 BRA `(.L_x_293) ;  /* 0x0000000000d06947 */ /* 0x000fea0003800000 */
[----:B------:R-:W-:Y:S02]  /*8fc0*/  IMAD.SHL.U32 R14, R9, 0x100, RZ ;  /* 0x00000100090e7824 */ /* 0x000fe400078e00ff */
[----:B------:R-:W-:Y:S02]  /*8fd0*/  IMAD.SHL.U32 R15, R7, 0x80, RZ ;  /* 0x00000080070f7824 */ /* 0x000fe400078e00ff */
[----:B------:R-:W-:Y:S02]  /*8fe0*/  IMAD.MOV.U32 R20, RZ, RZ, RZ ;  /* 0x000000ffff147224 */ /* 0x000fe400078e00ff */
[----:B------:R-:W-:Y:S02]  /*8ff0*/  IMAD.MOV.U32 R4, RZ, RZ, R10 ;  /* 0x000000ffff047224 */ /* 0x000fe400078e000a */
[----:B------:R-:W-:Y:S02]  /*9000*/  IMAD.MOV.U32 R5, RZ, RZ, R3 ;  /* 0x000000ffff057224 */ /* 0x000fe400078e0003 */
[----:B------:R-:W-:-:S07]  /*9010*/  IMAD.MOV.U32 R6, RZ, RZ, R0 ;  /* 0x000000ffff067224 */ /* 0x000fce00078e0000 */
.L_x_297:
[----:B------:R-:W0:Y:S01]  /*9020*/  S2R R12, SR_CgaCtaId ;  /* 0x00000000000c7919 */ /* 0x000e220000008800 */
[----:B------:R-:W-:Y:S01]  /*9030*/  MOV R7, 0x400 ;  /* 0x0000040000077802 */ /* 0x000fe20000000f00 */
[----:B------:R-:W1:Y:S03]  /*9040*/  @!P2 LDC R9, c[0x0][0x500] ;  /* 0x00014000ff09ab82 */ /* 0x000e660000000800 */
[----:B0-----:R-:W-:Y:S02]  /*9050*/  LEA R21, R12, R7, 0x18 ;  /* 0x000000070c157211 */ /* 0x001fe400078ec0ff */
[----:B------:R-:W-:-:S03]  /*9060*/  SHF.L.U32 R7, R5, 0x1f, RZ ;  /* 0x0000001f05077819 */ /* 0x000fc600000006ff */
[----:B------:R-:W-:-:S04]  /*9070*/  IMAD R12, R6, 0x8, R21 ;  /* 0x00000008060c7824 */ /* 0x000fc800078e0215 */
[----:B------:R-:W0:Y:S02]  /*9080*/  SYNCS.PHASECHK.TRANS64.TRYWAIT P1, [R12+URZ+0x10], R7 ;  /* 0x000010070c0075a7 */ /* 0x000e24000802017f */
[----:B01----:R-:W-:Y:S05]  /*9090*/  @!P1 BRA `(.L_x_294) ;  /* 0x0000000c002c9947 */ /* 0x003fea0003800000 */
.L_x_312:
[----:B0-----:R-:W-:Y:S01]  /*90a0*/  PRMT R7, R18, 0x9910, RZ ;  /* 0x0000991012077816 */ /* 0x001fe200000000ff */
[----:B------:R0:W-:Y:S03]  /*90b0*/  @!P2 SYNCS.ARRIVE.TRANS64 RZ, [R12+URZ], R9 ;  /* 0x000000090cffa9a7 */ /* 0x0001e6000800003f */
[----:B------:R-:W-:-:S13]  /*90c0*/  ISETP.NE.AND P1, PT, R7, 0x2, PT ;  /* 0x000000020700780c */ /* 0x000fda0003f25270 */
[----:B0-----:R-:W-:Y:S05]  /*90d0*/  @P1 BRA `(.L_x_295) ;  /* 0x0000000000041947 */ /* 0x001fea0003800000 */
[----:B------:R-:W-:Y:S01]  /*90e0*/  BPT.TRAP 0x1 ;  /* 0x000000040000795c */ /* 0x000fe20000300000 */
.L_x_295:
[----:B------:R-:W-:Y:S05]  /*90f0*/  @P0 BRA `(.L_x_296) ;  /* 0x0000000000040947 */ /* 0x000fea0003800000 */
[----:B------:R-:W-:Y:S01]  /*9100*/  BPT.TRAP 0x1 ;  /* 0x000000040000795c */ /* 0x000fe20000300000 */
.L_x_296:
[--C-:B------:R-:W-:Y:S01]  /*9110*/  IMAD R7, R6, 0x4000, R21.reuse ;  /* 0x0000400006077824 */ /* 0x100fe200078e0215 */
[----:B------:R-:W-:Y:S01]  /*9120*/  R2UR UR9, R12 ;  /* 0x000000000c0972ca */ /* 0x000fe200000e0000 */
[----:B------:R-:W-:Y:S01]  /*9130*/  IMAD R21, R6, 0x8000, R21 ;  /* 0x0000800006157824 */ /* 0x000fe200078e0215 */
[----:B------:R-:W-:Y:S01]  /*9140*/  UIADD3 UR4, UP0, UR22, 0xf0, URZ ;  /* 0x000000f016047890 */ /* 0x000fe2000ff1e03f */
[----:B------:R-:W-:Y:S01]  /*9150*/  VIADD R4, R4, 0xffffffff ;  /* 0xffffffff04047836 */ /* 0x000fe20000000000 */
[----:B------:R-:W-:Y:S01]  /*9160*/  R2UR UR5, R7 ;  /* 0x00000000070572ca */ /* 0x000fe200000e0000 */
[----:B------:R-:W-:Y:S01]  /*9170*/  UIADD3 UR24, UP1, UR22, 0x1f0, URZ ;  /* 0x000001f016187890 */ /* 0x000fe2000ff3e03f */
[----:B------:R-:W-:Y:S01]  /*9180*/  R2UR UR8, R21 ;  /* 0x00000000150872ca */ /* 0x000fe200000e0000 */
[----:B------:R-:W-:Y:S01]  /*9190*/  VIADD R6, R6, 0x1 ;  /* 0x0000000106067836 */ /* 0x000fe20000000000 */
[----:B------:R-:W-:Y:S01]  /*91a0*/  R2UR UR11, R15 ;  /* 0x000000000f0b72ca */ /* 0x000fe200000e0000 */
[----:B------:R-:W-:Y:S01]  /*91b0*/  UIADD3.X UR25, URZ, UR23, URZ, UP1, !UPT ;  /* 0x000000173f197290 */ /* 0x000fe20008ffe43f */
[----:B------:R-:W-:Y:S01]  /*91c0*/  R2UR UR10, R20 ;  /* 0x00000000140a72ca */ /* 0x000fe200000e0000 */
[----:B------:R-:W-:Y:S01]  /*91d0*/  UMOV UR6, 0x0 ;  /* 0x0000000000067882 */ /* 0x000fe20000000000 */
[----:B------:R-:W-:Y:S01]  /*91e0*/  R2UR UR12, R8 ;  /* 0x00000000080c72ca */ /* 0x000fe200000e0000 */
[----:B------:R-:W-:Y:S01]  /*91f0*/  UMOV UR7, 0x10000000 ;  /* 0x1000000000077882 */ /* 0x000fe20000000000 */
[----:B------:R-:W-:Y:S01]  /*9200*/  R2UR UR19, R14 ;  /* 0x000000000e1372ca */ /* 0x000fe200000e0000 */
[----:B------:R-:W-:Y:S01]  /*9210*/  VIADD R20, R20, 0x20 ;  /* 0x0000002014147836 */ /* 0x000fe20000000000 */
[----:B------:R-:W-:Y:S01]  /*9220*/  ISETP.GT.AND P3, PT, R4, 0x1, PT ;  /* 0x000000010400780c */ /* 0x000fe20003f64270 */
[----:B------:R-:W-:Y:S01]  /*9230*/  UIADD3 UR14, UR5, 0x100, URZ ;  /* 0x00000100050e7890 */ /* 0x000fe2000fffe03f */
[----:B------:R-:W-:Y:S01]  /*9240*/  ISETP.NE.AND P1, PT, R6, 0x2, PT ;  /* 0x000000020600780c */ /* 0x000fe20003f25270 */
[----:B------:R-:W-:-:S02]  /*9250*/  UIADD3.X UR5, URZ, UR23, URZ, UP0, !UPT ;  /* 0x000000173f057290 */ /* 0x000fc400087fe43f */
[----:B------:R-:W-:Y:S01]  /*9260*/  UIADD3 UR15, UR8, 0x8100, URZ ;  /* 0x00008100080f7890 */ /* 0x000fe2000fffe03f */
[----:B------:R-:W-:Y:S02]  /*9270*/  SEL R12, RZ, 0x1, P1 ;  /* 0x00000001ff0c7807 */ /* 0x000fe40000800000 */
[----:B------:R-:W-:Y:S01]  /*9280*/  UMOV UR8, UR14 ;  /* 0x0000000e00087c82 */ /* 0x000fe20008000000 */
[----:B------:R-:W-:Y:S02]  /*9290*/  SEL R6, R6, RZ, P1 ;  /* 0x000000ff06067207 */ /* 0x000fe40000800000 */
[----:B------:R-:W-:Y:S01]  /*92a0*/  LOP3.LUT R5, R5, R12, RZ, 0x3c, !PT ;  /* 0x0000000c05057212 */ /* 0x000fe200078e3cff */
[----:B------:R0:W-:Y:S02]  /*92b0*/  UTMALDG.3D [UR8], [UR4], desc[UR6] ;  /* 0x00000608040075b4 */ /* 0x0001e40008011000 */
[----:B0-----:R-:W-:Y:S01]  /*92c0*/  UMOV UR8, UR15 ;  /* 0x0000000f00087c82 */ /* 0x001fe20008000000 */
[----:B------:R-:W-:-:S02]  /*92d0*/  UMOV UR11, UR19 ;  /* 0x00000013000b7c82 */ /* 0x000fc40008000000 */
[----:B------:R0:W-:Y:S02]  /*92e0*/  UTMALDG.3D [UR8], [UR24], desc[UR6] ;  /* 0x00000608180075b4 */ /* 0x0001e40008011000 */
[----:B0-----:R-:W-:Y:S05]  /*92f0*/  @P3 BRA `(.L_x_297) ;  /* 0xfffffffc00483947 */ /* 0x001fea000383ffff */
.L_x_293:
[----:B------:R-:W-:Y:S05]  /*9300*/  BSYNC B1 ;  /* 0x0000000000017941 */ /* 0x000fea0003800000 */
.L_x_292:
[----:B------:R-:W-:Y:S01]  /*9310*/  LOP3.LUT P3, RZ, R11, 0xff, RZ, 0xc0, !PT ;  /* 0x000000ff0bff7812 */ /* 0x000fe2000786c0ff */
[----:B------:R-:W-:Y:S01]  /*9320*/  IMAD.IADD R0, R13, 0x1, R0 ;  /* 0x000000010d007824 */ /* 0x000fe200078e0200 */
[----:B------:R-:W-:Y:S01]  /*9330*/  IADD3 R16, P4, R16, UR20, RZ ;  /* 0x0000001410107c10 */ /* 0x000fe2000ff9e0ff */
[----:B------:R-:W-:Y:S01]  /*9340*/  ULDC.64 UR4, c[0x0][0x650] ;  /* 0x0001940000047ab9 */ /* 0x000fe20000000a00 */
[----:B------:R-:W-:Y:S01]  /*9350*/  BSSY B1, `(.L_x_298) ;  /* 0x000006b000017945 */ /* 0x000fe20003800000 */
[----:B------:R-:W-:Y:S01]  /*9360*/  IMAD.MOV.U32 R7, RZ, RZ, -0x1 ;  /* 0xffffffffff077424 */ /* 0x000fe200078e00ff */
[----:B------:R-:W-:Y:S01]  /*9370*/  SHF.R.U32.HI R4, RZ, 0x1, R0 ;  /* 0x00000001ff047819 */ /* 0x000fe20000011600 */
[----:B------:R-:W-:Y:S01]  /*9380*/  IMAD.MOV.U32 R9, RZ, RZ, -0x1 ;  /* 0xffffffffff097424 */ /* 0x000fe200078e00ff */
[----:B------:R-:W-:Y:S01]  /*9390*/  ISETP.GT.U32.AND P1, PT, R0, 0x1, PT ;  /* 0x000000010000780c */ /* 0x000fe20003f24070 */
[----:B------:R-:W-:Y:S01]  /*93a0*/  IMAD.MOV.U32 R8, RZ, RZ, -0x1 ;  /* 0xffffffffff087424 */ /* 0x000fe200078e00ff */
[----:B------:R-:W-:-:S02]  /*93b0*/  LOP3.LUT R4, R4, 0x1, RZ, 0xc0, !PT ;  /* 0x0000000104047812 */ /* 0x000fc400078ec0ff */
[----:B------:R-:W-:Y:S01]  /*93c0*/  ISETP.LT.U32.AND P1, PT, R13, 0x2, P1 ;  /* 0x000000020d00780c */ /* 0x000fe20000f21070 */
[----:B------:R-:W0:Y:S01]  /*93d0*/  @P3 S2R R6, SR_CgaCtaId ;  /* 0x0000000000063919 */ /* 0x000e220000008800 */
[----:B------:R-:W-:Y:S02]  /*93e0*/  @P3 MOV R5, 0x400 ;  /* 0x0000040000053802 */ /* 0x000fe40000000f00 */
[----:B------:R-:W-:Y:S02]  /*93f0*/  IADD3.X R17, R17, UR13, RZ, P4, !PT ;  /* 0x0000000d11117c10 */ /* 0x000fe4000a7fe4ff */
[----:B------:R-:W-:Y:S02]  /*9400*/  ISETP.GE.U32.AND P4, PT, R16, UR4, PT ;  /* 0x0000000410007c0c */ /* 0x000fe4000bf86070 */
[----:B------:R-:W-:Y:S02]  /*9410*/  LOP3.LUT R0, R0, 0x1, RZ, 0xc0, !PT ;  /* 0x0000000100007812 */ /* 0x000fe400078ec0ff */
[----:B------:R-:W-:-:S02]  /*9420*/  PRMT R11, RZ, 0x7610, R11 ;  /* 0x00007610ff0b7816 */ /* 0x000fc4000000000b */
[----:B0-----:R-:W-:-:S04]  /*9430*/  @P3 LEA R5, R6, R5, 0x18 ;  /* 0x0000000506053211 */ /* 0x001fc800078ec0ff */
[----:B------:R0:W-:Y:S01]  /*9440*/  @P3 SYNCS.ARRIVE.TRANS64.A1T0 RZ, [R5+URZ+0x38], RZ ;  /* 0x000038ff05ff39a7 */ /* 0x0001e2000810003f */
[----:B------:R-:W-:Y:S02]  /*9450*/  ISETP.NE.U32.AND P3, PT, R4, 0x1, PT ;  /* 0x000000010400780c */ /* 0x000fe40003f65070 */
[----:B------:R-:W-:Y:S02]  /*9460*/  SEL R4, RZ, 0x1, !P1 ;  /* 0x00000001ff047807 */ /* 0x000fe40004800000 */
[----:B------:R-:W-:Y:S02]  /*9470*/  ISETP.GE.U32.AND.EX P1, PT, R17, UR5, PT, P4 ;  /* 0x0000000511007c0c */ /* 0x000fe4000bf26140 */
[----:B------:R-:W-:-:S04]  /*9480*/  ISETP.GT.U32.AND P3, PT, R13, 0x1, !P3 ;  /* 0x000000010d00780c */ /* 0x000fc80005f64070 */
[----:B0-----:R-:W-:-:S04]  /*9490*/  SEL R5, RZ, 0x1, !P3 ;  /* 0x00000001ff057807 */ /* 0x001fc80005800000 */
[--C-:B------:R-:W-:Y:S02]  /*94a0*/  LOP3.LUT R3, R5, R3, R4.reuse, 0x96, !PT ;  /* 0x0000000305037212 */ /* 0x100fe400078e9604 */
[----:B------:R-:W-:Y:S01]  /*94b0*/  PRMT R4, RZ, 0x7610, R4 ;  /* 0x00007610ff047816 */ /* 0x000fe20000000004 */
[----:B------:R-:W-:Y:S06]  /*94c0*/  @P1 BRA `(.L_x_299) ;  /* 0x00000004004c1947 */ /* 0x000fec0003800000 */
[----:B------:R-:W-:Y:S01]  /*94d0*/  ULDC.64 UR4, c[0x0][0x628] ;  /* 0x00018a0000047ab9 */ /* 0x000fe20000000a00 */
[----:B------:R-:W0:Y:S01]  /*94e0*/  S2R R14, SR_CTAID.X ;  /* 0x00000000000e7919 */ /* 0x000e220000002500 */
[----:B------:R-:W-:Y:S01]  /*94f0*/  ISETP.NE.U32.AND P1, PT, RZ, UR4, PT ;  /* 0x00000004ff007c0c */ /* 0x000fe2000bf25070 */
[----:B------:R-:W-:Y:S01]  /*9500*/  ULDC UR7, c[0x0][0x630] ;  /* 0x00018c0000077ab9 */ /* 0x000fe20000000800 */
[----:B------:R-:W-:Y:S01]  /*9510*/  IMAD.MOV.U32 R4, RZ, RZ, R16 ;  /* 0x000000ffff047224 */ /* 0x000fe200078e0010 */
[----:B------:R-:W1:Y:S01]  /*9520*/  S2R R12, SR_CTAID.Y ;  /* 0x00000000000c7919 */ /* 0x000e620000002600 */
[----:B------:R-:W-:Y:S01]  /*9530*/  ISETP.NE.AND.EX P1, PT, RZ, UR5, PT, P1 ;  /* 0x00000005ff007c0c */ /* 0x000fe2000bf25310 */
[----:B------:R-:W-:-:S12]  /*9540*/  IMAD.MOV.U32 R5, RZ, RZ, R17 ;  /* 0x000000ffff057224 */ /* 0x000fd800078e0011 */
[----:B------:R-:W-:Y:S05]  /*9550*/  @!P1 BRA `(.L_x_300) ;  /* 0x0000000000289947 */ /* 0x000fea0003800000 */
[----:B------:R-:W-:Y:S02]  /*9560*/  ULDC UR6, c[0x0][0x634] ;  /* 0x00018d0000067ab9 */ /* 0x000fe40000000800 */
[----:B------:R-:W-:-:S05]  /*9570*/  IADD3 R9, P1, R16, UR6, RZ ;  /* 0x0000000610097c10 */ /* 0x000fca000ff3e0ff */
[----:B------:R-:W-:-:S04]  /*9580*/  IMAD.X R15, RZ, RZ, R17, P1 ;  /* 0x000000ffff0f7224 */ /* 0x000fc800008e0611 */
[----:B------:R-:W-:-:S04]  /*9590*/  IMAD.WIDE.U32 R6, R15, UR4, RZ ;  /* 0x000000040f067c25 */ /* 0x000fc8000f8e00ff */
[----:B------:R-:W-:-:S04]  /*95a0*/  IMAD.WIDE.U32 R6, P1, R9, UR5, R6 ;  /* 0x0000000509067c25 */ /* 0x000fc8000f820006 */
[----:B------:R-:W-:-:S04]  /*95b0*/  IMAD.WIDE.U32 R8, R9, UR4, RZ ;  /* 0x0000000409087c25 */ /* 0x000fc8000f8e00ff */
[----:B------:R-:W-:Y:S01]  /*95c0*/  IMAD.X R5, RZ, RZ, RZ, P1 ;  /* 0x000000ffff057224 */ /* 0x000fe200008e06ff */
[----:B------:R-:W-:Y:S01]  /*95d0*/  IADD3 RZ, P1, R9, R6, RZ ;  /* 0x0000000609ff7210 */ /* 0x000fe20007f3e0ff */
[----:B------:R-:W-:-:S04]  /*95e0*/  IMAD.MOV.U32 R4, RZ, RZ, R7 ;  /* 0x000000ffff047224 */ /* 0x000fc800078e0007 */
[----:B------:R-:W-:-:S08]  /*95f0*/  IMAD.WIDE.U32.X R4, R15, UR5, R4, P1 ;  /* 0x000000050f047c25 */ /* 0x000fd000088e0404 */
.L_x_300:
[--C-:B------:R-:W-:Y:S01]  /*9600*/  SHF.R.U64 R8, R4, UR7, R5.reuse ;  /* 0x0000000704087c19 */ /* 0x100fe20008001205 */
[----:B------:R-:W-:Y:S01]  /*9610*/  ULDC.64 UR4, c[0x0][0x620] ;  /* 0x0001880000047ab9 */ /* 0x000fe20000000a00 */
[----:B------:R-:W-:Y:S01]  /*9620*/  SHF.R.U32.HI R4, RZ, UR7, R5 ;  /* 0x00000007ff047c19 */ /* 0x000fe20008011605 */
[----:B------:R-:W2:Y:S01]  /*9630*/  LDC R25, c[0x0][0x144] ;  /* 0x00005100ff197b82 */ /* 0x000ea20000000800 */
[----:B------:R-:W-:Y:S01]  /*9640*/  IADD3 R7, P1, RZ, -R8, RZ ;  /* 0x80000008ff077210 */ /* 0x000fe20007f3e0ff */
[----:B------:R-:W-:Y:S01]  /*9650*/  ULDC.64 UR8, c[0x0][0x640] ;  /* 0x0001900000087ab9 */ /* 0x000fe20000000a00 */
[----:B0-----:R-:W-:Y:S01]  /*9660*/  I2FP.F32.U32 R9, R14 ;  /* 0x0000000e00097245 */ /* 0x001fe20000201000 */
[----:B------:R-:W-:Y:S02]  /*9670*/  ULDC UR6, c[0x0][0x608] ;  /* 0x0001820000067ab9 */ /* 0x000fe40000000800 */
[----:B------:R-:W-:Y:S01]  /*9680*/  IMAD.X R4, RZ, RZ, ~R4, P1 ;  /* 0x000000ffff047224 */ /* 0x000fe200008e0e04 */
[----:B------:R-:W-:Y:S01]  /*9690*/  ISETP.NE.U32.AND P1, PT, RZ, UR8, PT ;  /* 0x00000008ff007c0c */ /* 0x000fe2000bf25070 */
[----:B------:R-:W0:Y:S02]  /*96a0*/  LDC R21, c[0x0][0x148] ;  /* 0x00005200ff157b82 */ /* 0x000e240000000800 */
[----:B------:R-:W-:Y:S01]  /*96b0*/  IMAD R6, R4, UR4, RZ ;  /* 0x0000000404067c24 */ /* 0x000fe2000f8e02ff */
[----:B------:R-:W-:Y:S01]  /*96c0*/  ISETP.NE.AND.EX P1, PT, RZ, UR9, PT, P1 ;  /* 0x00000009ff007c0c */ /* 0x000fe2000bf25310 */
[----:B------:R-:W-:Y:S01]  /*96d0*/  IMAD.WIDE.U32 R4, R7, UR4, R16 ;  /* 0x0000000407047c25 */ /* 0x000fe2000f8e0010 */
[----:B------:R-:W-:-:S03]  /*96e0*/  ULDC UR4, c[0x0][0x150] ;  /* 0x0000540000047ab9 */ /* 0x000fc60000000800 */
[----:B------:R-:W-:Y:S02]  /*96f0*/  IMAD R7, R7, UR5, R6 ;  /* 0x0000000507077c24 */ /* 0x000fe4000f8e0206 */
[----:B------:R-:W-:Y:S01]  /*9700*/  FMUL R6, R9, UR4 ;  /* 0x0000000409067c20 */ /* 0x000fe20008400000 */
[----:B------:R-:W-:Y:S01]  /*9710*/  ULDC UR4, c[0x0][0x618] ;  /* 0x0001860000047ab9 */ /* 0x000fe20000000800 */
[----:B------:R-:W-:Y:S01]  /*9720*/  ULDC UR5, c[0x0][0x154] ;  /* 0x0000550000057ab9 */ /* 0x000fe20000000800 */
[----:B------:R-:W-:-:S03]  /*9730*/  IMAD.IADD R5, R5, 0x1, R7 ;  /* 0x0000000105057824 */ /* 0x000fc600078e0207 */
[----:B------:R-:W3:Y:S02]  /*9740*/  F2I.U32.TRUNC.NTZ R6, R6 ;  /* 0x0000000600067305 */ /* 0x000ee4000020f000 */
[----:B------:R-:W-:Y:S02]  /*9750*/  SHF.R.U64 R9, R4, UR4, R5 ;  /* 0x0000000404097c19 */ /* 0x000fe40008001205 */
[----:B-1----:R-:W-:-:S05]  /*9760*/  I2FP.F32.U32 R4, R12 ;  /* 0x0000000c00047245 */ /* 0x002fca0000201000 */
[----:B------:R-:W-:Y:S01]  /*9770*/  FMUL R22, R4, UR5 ;  /* 0x0000000504167c20 */ /* 0x000fe20008400000 */
[----:B------:R-:W-:Y:S01]  /*9780*/  SHF.R.U32.HI R4, RZ, UR4, R5 ;  /* 0x00000004ff047c19 */ /* 0x000fe20008011605 */
[----:B------:R-:W-:-:S03]  /*9790*/  ULDC UR4, c[0x0][0x658] ;  /* 0x0001960000047ab9 */ /* 0x000fc60000000800 */
[--C-:B------:R-:W-:Y:S01]  /*97a0*/  SHF.R.U64 R20, R9, UR6, R4.reuse ;  /* 0x0000000609147c19 */ /* 0x100fe20008001204 */
[----:B------:R-:W1:Y:S01]  /*97b0*/  F2I.U32.TRUNC.NTZ R22, R22 ;  /* 0x0000001600167305 */ /* 0x000e62000020f000 */
[----:B------:R-:W-:Y:S01]  /*97c0*/  SHF.R.U32.HI R5, RZ, UR6, R4 ;  /* 0x00000006ff057c19 */ /* 0x000fe20008011604 */
[----:B---3--:R-:W-:-:S03]  /*97d0*/  IMAD.MOV R6, RZ, RZ, -R6 ;  /* 0x000000ffff067224 */ /* 0x008fc600078e0a06 */
[--C-:B------:R-:W-:Y:S01]  /*97e0*/  SHF.R.U64 R15, R20, UR4, R5.reuse ;  /* 0x00000004140f7c19 */ /* 0x100fe20008001205 */
[----:B--2---:R-:W-:Y:S01]  /*97f0*/  IMAD R14, R25, R6, R14 ;  /* 0x00000006190e7224 */ /* 0x004fe200078e020e */
[----:B------:R-:W-:-:S03]  /*9800*/  SHF.R.U32.HI R23, RZ, UR4, R5 ;  /* 0x00000004ff177c19 */ /* 0x000fc60008011605 */
[----:B------:R-:W-:Y:S02]  /*9810*/  IMAD.MOV.U32 R4, RZ, RZ, R15 ;  /* 0x000000ffff047224 */ /* 0x000fe400078e000f */
[----:B------:R-:W-:Y:S01]  /*9820*/  IMAD.MOV.U32 R5, RZ, RZ, R23 ;  /* 0x000000ffff057224 */ /* 0x000fe200078e0017 */
[----:B-1----:R-:W-:Y:S06]  /*9830*/  @!P1 BRA `(.L_x_301) ;  /* 0x0000000000289947 */ /* 0x002fec0003800000 */
[----:B------:R-:W-:Y:S02]  /*9840*/  ULDC UR4, c[0x0][0x64c] ;  /* 0x0001930000047ab9 */ /* 0x000fe40000000800 */
[----:B------:R-:W-:-:S05]  /*9850*/  IADD3 R5, P1, R15, UR4, RZ ;  /* 0x000000040f057c10 */ /* 0x000fca000ff3e0ff */
[----:B------:R-:W-:-:S04]  /*9860*/  IMAD.X R23, RZ, RZ, R23, P1 ;  /* 0x000000ffff177224 */ /* 0x000fc800008e0617 */
[----:B------:R-:W-:-:S04]  /*9870*/  IMAD.WIDE.U32 R6, R23, UR8, RZ ;  /* 0x0000000817067c25 */ /* 0x000fc8000f8e00ff */
[----:B------:R-:W-:-:S04]  /*9880*/  IMAD.WIDE.U32 R6, P1, R5, UR9, R6 ;  /* 0x0000000905067c25 */ /* 0x000fc8000f820006 */
[----:B------:R-:W-:-:S04]  /*9890*/  IMAD.WIDE.U32 R4, R5, UR8, RZ ;  /* 0x0000000805047c25 */ /* 0x000fc8000f8e00ff */
[----:B------:R-:W-:Y:S01]  /*98a0*/  IMAD.MOV.U32 R4, RZ, RZ, R7 ;  /* 0x000000ffff047224 */ /* 0x000fe200078e0007 */
[----:B------:R-:W-:Y:S01]  /*98b0*/  IADD3 RZ, P3, R5, R6, RZ ;  /* 0x0000000605ff7210 */ /* 0x000fe20007f7e0ff */
[----:B------:R-:W-:-:S04]  /*98c0*/  IMAD.X R5, RZ, RZ, RZ, P1 ;  /* 0x000000ffff057224 */ /* 0x000fc800008e06ff */
[----:B------:R-:W-:-:S08]  /*98d0*/  IMAD.WIDE.U32.X R4, R23, UR9, R4, P3 ;  /* 0x0000000917047c25 */ /* 0x000fd000098e0404 */
.L_x_301:
[----:B------:R-:W-:Y:S01]  /*98e0*/  ISETP.NE.AND P1, PT, R2, 0x1, PT ;  /* 0x000000010200780c */ /* 0x000fe20003f25270 */
[----:B------:R-:W-:Y:S01]  /*98f0*/  ULDC UR4, c[0x0][0x648] ;  /* 0x0001920000047ab9 */ /* 0x000fe20000000800 */
[----:B------:R-:W-:Y:S01]  /*9900*/  LOP3.LUT R20, R20, UR17, RZ, 0xc0, !PT ;  /* 0x0000001114147c12 */ /* 0x000fe2000f8ec0ff */
[----:B------:R-:W-:Y:S01]  /*9910*/  IMAD.MOV R22, RZ, RZ, -R22 ;  /* 0x000000ffff167224 */ /* 0x000fe200078e0a16 */
[----:B------:R-:W-:Y:S01]  /*9920*/  SHF.R.U64 R5, R4, UR4, R5 ;  /* 0x0000000404057c19 */ /* 0x000fe20008001205 */
[----:B------:R-:W-:Y:S01]  /*9930*/  ULDC UR4, c[0x0][0x638] ;  /* 0x00018e0000047ab9 */ /* 0x000fe20000000800 */
[----:B------:R-:W-:Y:S01]  /*9940*/  LOP3.LUT R6, R9, UR16, RZ, 0xc0, !PT ;  /* 0x0000001009067c12 */ /* 0x000fe2000f8ec0ff */
[----:B------:R-:W-:Y:S02]  /*9950*/  ULDC UR5, c[0x0][0x610] ;  /* 0x0001840000057ab9 */ /* 0x000fe40000000800 */
[----:B------:R-:W-:Y:S02]  /*9960*/  IMAD.MOV R4, RZ, RZ, -R5 ;  /* 0x000000ffff047224 */ /* 0x000fe400078e0a05 */
[----:B------:R-:W-:-:S02]  /*9970*/  IMAD R5, R5, UR18, R20 ;  /* 0x0000001205057c24 */ /* 0x000fc4000f8e0214 */
[----:B0-----:R-:W-:Y:S02]  /*9980*/  @P1 IMAD R14, R21, R22, R12 ;  /* 0x00000016150e1224 */ /* 0x001fe400078e020c */
[----:B------:R-:W-:Y:S01]  /*9990*/  IMAD R15, R4, UR4, R15 ;  /* 0x00000004040f7c24 */ /* 0x000fe2000f8e020f */
[----:B------:R-:W-:Y:S01]  /*99a0*/  ULDC UR4, c[0x0][0x600] ;  /* 0x0001800000047ab9 */ /* 0x000fe20000000800 */
[----:B------:R-:W-:Y:S02]  /*99b0*/  IMAD R14, R5, UR5, R14 ;  /* 0x00000005050e7c24 */ /* 0x000fe4000f8e020e */
[----:B------:R-:W-:Y:S02]  /*99c0*/  IMAD R15, R15, UR4, R6 ;  /* 0x000000040f0f7c24 */ /* 0x000fe4000f8e0206 */
[----:B------:R-:W-:-:S03]  /*99d0*/  IMAD.MOV.U32 R4, RZ, RZ, 0x1 ;  /* 0x00000001ff047424 */ /* 0x000fc600078e00ff */
[----:B------:R-:W-:Y:S02]  /*99e0*/  SEL R9, R15, R14, !P1 ;  /* 0x0000000e0f097207 */ /* 0x000fe40004800000 */
[----:B------:R-:W-:-:S07]  /*99f0*/  SEL R7, R14, R15, !P1 ;  /* 0x0000000f0e077207 */ /* 0x000fce0004800000 */
.L_x_299:
[----:B------:R-:W-:Y:S05]  /*9a00*/  BSYNC B1 ;  /* 0x0000000000017941 */ /* 0x000fea0003800000 */
.L_x_298:
[----:B------:R-:W-:-:S13]  /*9a10*/  LOP3.LUT P1, RZ, R4, 0xff, RZ, 0xc0, !PT ;  /* 0x000000ff04ff7812 */ /* 0x000fda000782c0ff */
[----:B------:R-:W-:Y:S05]  /*9a20*/  @P1 BRA `(.L_x_302) ;  /* 0xfffffff400481947 */ /* 0x000fea000383ffff */
[----:B------:R-:W-:Y:S05]  /*9a30*/  BSYNC B0 ;  /* 0x0000000000007941 */ /* 0x000fea0003800000 */
.L_x_290:
[----:B------:R-:W-:-:S03]  /*9a40*/  UMOV UR4, 0xffffffff ;  /* 0xffffffff00047882 */ /* 0x000fc60000000000 */
[----:B------:R-:W-:Y:S05]  /*9a50*/  BRA.DIV UR4, `(.L_x_303) ;  /* 0x0000000204d07947 */ /* 0x000fea000b800000 */
[----:B------:R-:W-:-:S13]  /*9a60*/  ELECT P6, URZ, PT ;  /* 0x00000000003f782f */ /* 0x000fda00038c0000 */
.L_x_315:
[----:B------:R-:W-:Y:S04]  /*9a70*/  BSSY B0, `(.L_x_304) ;  /* 0x0000019000007945 */ /* 0x000fe80003800000 */
[----:B------:R-:W-:Y:S05]  /*9a80*/  @!P6 BRA `(.L_x_305) ;  /* 0x00000000005ce947 */ /* 0x000fea0003800000 */
[----:B------:R-:W-:-:S04]  /*9a90*/  LOP3.LUT R19, R19, 0x2, RZ, 0xfc, !PT ;  /* 0x0000000213137812 */ /* 0x000fc800078efcff */
[----:B------:R-:W-:-:S13]  /*9aa0*/  ISETP.NE.AND P0, PT, R19, 0x3, PT ;  /* 0x000000031300780c */ /* 0x000fda0003f05270 */
[----:B------:R-:W-:Y:S05]  /*9ab0*/  @!P0 BRA `(.L_x_306) ;  /* 0x0000000000048947 */ /* 0x000fea0003800000 */
[----:B------:R-:W-:Y:S01]  /*9ac0*/  BPT.TRAP 0x1 ;  /* 0x000000040000795c */ /* 0x000fe20000300000 */
.L_x_306:
[----:B------:R-:W0:Y:S01]  /*9ad0*/  S2R R5, SR_CgaCtaId ;  /* 0x0000000000057919 */ /* 0x000e220000008800 */
[----:B------:R-:W-:Y:S02]  /*9ae0*/  MOV R2, 0x400 ;  /* 0x0000040000027802 */ /* 0x000fe40000000f00 */
[----:B------:R-:W-:Y:S02]  /*9af0*/  SHF.L.U32 R4, R3, 0x1f, RZ ;  /* 0x0000001f03047819 */ /* 0x000fe400000006ff */
[----:B0-----:R-:W-:-:S05]  /*9b00*/  LEA R5, R5, R2, 0x18 ;  /* 0x0000000205057211 */ /* 0x001fca00078ec0ff */
[----:B------:R-:W-:-:S04]  /*9b10*/  VIADD R5, R5, 0x10 ;  /* 0x0000001005057836 */ /* 0x000fc80000000000 */
[C---:B------:R-:W-:Y:S02]  /*9b20*/  IMAD R7, R0.reuse, 0x8, R5 ;  /* 0x0000000800077824 */ /* 0x040fe400078e0205 */
[----:B------:R-:W-:Y:S02]  /*9b30*/  VIADD R0, R0, 0x1 ;  /* 0x0000000100007836 */ /* 0x000fe40000000000 */
[----:B------:R-:W0:Y:S03]  /*9b40*/  SYNCS.PHASECHK.TRANS64.TRYWAIT P0, [R7+URZ], R4 ;  /* 0x00000004070075a7 */ /* 0x000e26000800017f */
[----:B------:R-:W-:-:S04]  /*9b50*/  ISETP.NE.AND P1, PT, R0, 0x2, PT ;  /* 0x000000020000780c */ /* 0x000fc80003f25270 */
[----:B------:R-:W-:Y:S02]  /*9b60*/  SEL R2, RZ, 0x1, P1 ;  /* 0x00000001ff027807 */ /* 0x000fe40000800000 */
[----:B------:R-:W-:Y:S02]  /*9b70*/  SEL R0, R0, RZ, P1 ;  /* 0x000000ff00007207 */ /* 0x000fe40000800000 */
[----:B------:R-:W-:Y:S01]  /*9b80*/  LOP3.LUT R2, R3, R2, RZ, 0x3c, !PT ;  /* 0x0000000203027212 */ /* 0x000fe200078e3cff */
[----:B0-----:R-:W-:Y:S06]  /*9b90*/  @!P0 BRA `(.L_x_307) ;  /* 0x0000000000a08947 */ /* 0x001fec0003800000 */
.L_x_316:
[----:B------:R-:W-:Y:S01]  /*9ba0*/  IMAD R5, R0, 0x8, R5 ;  /* 0x0000000800057824 */ /* 0x000fe200078e0205 */
[----:B------:R-:W-:-:S07]  /*9bb0*/  SHF.L.U32 R0, R2, 0x1f, RZ ;  /* 0x0000001f02007819 */ /* 0x000fce00000006ff */
.L_x_308:
[----:B-1----:R1:W2:Y:S02]  /*9bc0*/  SYNCS.PHASECHK.TRANS64.TRYWAIT P0, [R5+URZ], R0 ;  /* 0x00000000050075a7 */ /* 0x0022a4000800017f */
[----:B--2---:R-:W-:Y:S05]  /*9bd0*/  @!P0 NANOSLEEP.SYNCS 0x989680 ;  /* 0x009896800000895d */ /* 0x004fea0003900000 */
[----:B------:R-:W2:Y:S02]  /*9be0*/  @!P0 SYNCS.PHASECHK.TRANS64 P0, [R5+URZ], R0 ;  /* 0x00000000050085a7 */ /* 0x000ea4000800007f */
[----:B--2---:R-:W-:Y:S05]  /*9bf0*/  @!P0 BRA `(.L_x_308) ;  /* 0xfffffffc00f08947 */ /* 0x004fea000383ffff */
.L_x_305:
[----:B------:R-:W-:Y:S05]  /*9c00*/  BSYNC B0 ;  /* 0x0000000000007941 */ /* 0x000fea0003800000 */
.L_x_304:
[----:B------:R-:W-:Y:S05]  /*9c10*/  EXIT ;  /* 0x000000000000794d */ /* 0x000fea0003800000 */
.L_x_17:
[----:B---3--:R3:W4:Y:S02]  /*9c20*/  SYNCS.PHASECHK.TRANS64.TRYWAIT P1, [R3+URZ], R0 ;  /* 0x00000000030075a7 */ /* 0x008724000802017f */
[----:B----4-:R-:W-:Y:S05]  /*9c30*/  @!P1 NANOSLEEP.SYNCS 0x989680 ;  /* 0x009896800000995d */ /* 0x010fea0003900000 */
[----:B------:R-:W4:Y:S02]  /*9c40*/  @!P1 SYNCS.PHASECHK.TRANS64 P1, [R3+URZ], R0 ;  /* 0x00000000030095a7 */ /* 0x000f24000802007f */
[----:B----4-:R-:W-:Y:S05]  /*9c50*/  @!P1 BRA `(.L_x_17) ;  /* 0xfffffffc00f09947 */ /* 0x010fea000383ffff */
[----:B------:R-:W-:Y:S05]  /*9c60*/  BRA `(.L_x_16) ;  /* 0xffffff7400587947 */ /* 0x000fea000383ffff */
.L_x_22:
[----:B-1----:R-:W-:-:S04]  /*9c70*/  IMAD.U32 R4, RZ, RZ, UR8 ;  /* 0x00000008ff047e24 */ /* 0x002fc8000f8e00ff */
[----:B------:R1:W2:Y:S03]  /*9c80*/  SYNCS.PHASECHK.TRANS64.TRYWAIT P1, [R4+URZ], R3 ;  /* 0x00000003040075a7 */ /* 0x0002a6000802017f */
[----:B--2---:R-:W-:Y:S05]  /*9c90*/  @!P1 NANOSLEEP.SYNCS 0x989680 ;  /* 0x009896800000995d */ /* 0x004fea0003900000 */
[----:B------:R-:W2:Y:S02]  /*9ca0*/  @!P1 SYNCS.PHASECHK.TRANS64 P1, [R4+URZ], R3 ;  /* 0x00000003040095a7 */ /* 0x000ea4000802007f */
[----:B--2---:R-:W-:Y:S05]  /*9cb0*/  @!P1 BRA `(.L_x_22) ;  /* 0xfffffffc00ec9947 */ /* 0x004fea000383ffff */
[----:B------:R-:W-:Y:S05]  /*9cc0*/  BRA `(.L_x_21) ;  /* 0xffffff7800447947 */ /* 0x000fea000383ffff */
.L_x_291:
[----:B------:R-:W-:Y:S01]  /*9cd0*/  BSSY B1, `(.L_x_309) ;  /* 0x0000006000017945 */ /* 0x000fe20003800000 */
[----:B------:R-:W-:-:S07]  /*9ce0*/  IMAD.MOV.U32 R15, RZ, RZ, -0x1 ;  /* 0xffffffffff0f7424 */ /* 0x000fce00078e00ff */
[----:B------:R-:W-:Y:S05]  /*9cf0*/  WARPSYNC.COLLECTIVE R15, `(.L_x_310) ;  /* 0x000000000f0c7348 */ /* 0x000fea0003c00000 */
[----:B------:R-:W-:Y:S02]  /*9d00*/  ELECT P6, UR62, PT ;  /* 0x00000000003e782f */ /* 0x000fe400038c0000 */
[----:B------:R-:W-:Y:S01]  /*9d10*/  MOV R14, UR62 ;  /* 0x0000003e000e7c02 */ /* 0x000fe20008000f00 */
[----:B------:R-:W-:Y:S10]  /*9d20*/  ENDCOLLECTIVE ;  /* 0x000000000000791b */ /* 0x000ff40003800000 */
.L_x_310:
[----:B------:R-:W-:Y:S05]  /*9d30*/  BSYNC B1 ;  /* 0x0000000000017941 */ /* 0x000fea0003800000 */
.L_x_309:
[----:B------:R-:W-:Y:S05]  /*9d40*/  BRA `(.L_x_311) ;  /* 0xfffffff0008c7947 */ /* 0x000fea000383ffff */
.L_x_294:
[----:B0-----:R0:W1:Y:S02]  /*9d50*/  SYNCS.PHASECHK.TRANS64.TRYWAIT P1, [R12+URZ+0x10], R7 ;  /* 0x000010070c0075a7 */ /* 0x001064000802017f */
[----:B-1----:R-:W-:Y:S05]  /*9d60*/  @!P1 NANOSLEEP.SYNCS 0x989680 ;  /* 0x009896800000995d */ /* 0x002fea0003900000 */
[----:B------:R-:W1:Y:S02]  /*9d70*/  @!P1 SYNCS.PHASECHK.TRANS64 P1, [R12+URZ+0x10], R7 ;  /* 0x000010070c0095a7 */ /* 0x000e64000802007f */
[----:B-1----:R-:W-:Y:S05]  /*9d80*/  @!P1 BRA `(.L_x_294) ;  /* 0xfffffffc00f09947 */ /* 0x002fea000383ffff */
[----:B------:R-:W-:Y:S05]  /*9d90*/  BRA `(.L_x_312) ;  /* 0xfffffff000c07947 */ /* 0x000fea000383ffff */
.L_x_303:
[----:B------:R-:W-:Y:S01]  /*9da0*/  BSSY B0, `(.L_x_313) ;  /* 0x0000006000007945 */ /* 0x000fe20003800000 */
[----:B------:R-:W-:-:S07]  /*9db0*/  IMAD.MOV.U32 R15, RZ, RZ, -0x1 ;  /* 0xffffffffff0f7424 */ /* 0x000fce00078e00ff */
[----:B------:R-:W-:Y:S05]  /*9dc0*/  WARPSYNC.COLLECTIVE R15, `(.L_x_314) ;  /* 0x000000000f0c7348 */ /* 0x000fea0003c00000 */
[----:B------:R-:W-:Y:S02]  /*9dd0*/  ELECT P6, UR62, PT ;  /* 0x00000000003e782f */ /* 0x000fe400038c0000 */
[----:B------:R-:W-:Y:S01]  /*9de0*/  MOV R14, UR62 ;  /* 0x0000003e000e7c02 */ /* 0x000fe20008000f00 */
[----:B------:R-:W-:Y:S10]  /*9df0*/  ENDCOLLECTIVE ;  /* 0x000000000000791b */ /* 0x000ff40003800000 */
.L_x_314:
[----:B------:R-:W-:Y:S05]  /*9e00*/  BSYNC B0 ;  /* 0x0000000000007941 */ /* 0x000fea0003800000 */
.L_x_313:
[----:B------:R-:W-:Y:S05]  /*9e10*/  BRA `(.L_x_315) ;  /* 0xfffffffc00147947 */ /* 0x000fea000383ffff */
.L_x_307:
[----:B0-----:R0:W1:Y:S02]  /*9e20*/  SYNCS.PHASECHK.TRANS64.TRYWAIT P0, [R7+URZ], R4 ;  /* 0x00000004070075a7 */ /* 0x001064000800017f */
[----:B-1----:R-:W-:Y:S05]  /*9e30*/  @!P0 NANOSLEEP.SYNCS 0x989680 ;  /* 0x009896800000895d */ /* 0x002fea0003900000 */
[----:B------:R-:W1:Y:S02]  /*9e40*/  @!P0 SYNCS.PHASECHK.TRANS64 P0, [R7+URZ], R4 ;  /* 0x00000004070085a7 */ /* 0x000e64000800007f */
[----:B-1----:R-:W-:Y:S05]  /*9e50*/  @!P0 BRA `(.L_x_307) ;  /* 0xfffffffc00f08947 */ /* 0x002fea000383ffff */
[----:B------:R-:W-:Y:S05]  /*9e60*/  BRA `(.L_x_316) ;  /* 0xfffffffc004c7947 */ /* 0x000fea000383ffff */
.L_x_317:
[----:B------:R-:W-:-:S00]  /*9e70*/  BRA `(.L_x_317) ;  /* 0xfffffffc00fc7947 */ /* 0x000fc0000383ffff */
[----:B------:R-:W-:-:S00]  /*9e80*/  NOP ;  /* 0x0000000000007918 */ /* 0x000fc00000000000 */
[----:B------:R-:W-:-:S00]  /*9e90*/  NOP ;  /* 0x0000000000007918 */ /* 0x000fc00000000000 */
[----:B------:R-:W-:-:S00]  /*9ea0*/  NOP ;  /* 0x0000000000007918 */ /* 0x000fc00000000000 */
[----:B------:R-:W-:-:S00]  /*9eb0*/  NOP ;  /* 0x0000000000007918 */ /* 0x000fc00000000000 */
[----:B------:R-:W-:-:S00]  /*9ec0*/  NOP ;  /* 0x0000000000007918 */ /* 0x000fc00000000000 */
[----:B------:R-:W-:-:S00]  /*9ed0*/  NOP ;  /* 0x0000000000007918 */ /* 0x000fc00000000000 */
[----:B------:R-:W-:-:S00]  /*9ee0*/  NOP ;  /* 0x0000000000007918 */ /* 0x000fc00000000000 */
[----:B------:R-:W-:-:S00]  /*9ef0*/  NOP ;  /* 0x0000000000007918 */ /* 0x000fc00000000000 */
.L_x_318:


//--------------------- .nv.global.init           --------------------------
	.section	.nv.global.init,"aw",@progbits
.nv.global.init:
	.type		$str$22,@object
	.size		$str$22,($str$23 - $str$22)
$str$22:
        /*0000*/ 	.byte	0x6b, 0x5f, 0x74, 0x69, 0x6c, 0x65, 0x5f, 0x63, 0x6f, 0x75, 0x6e, 0x74, 0x20, 0x3e, 0x3d, 0x20
        /*0010*/ 	.byte	0x31, 0x00
	.type		$str$23,@object
	.size		$str$23,(__unnamed_1 - $str$23)
$str$23:
        /*0012*/ 	.byte	0x2f, 0x74, 0x6d, 0x70, 0x2f, 0x63, 0x75, 0x74, 0x6c, 0x61, 0x73, 0x73, 0x5f, 0x73, 0x77, 0x65
        /*0022*/ 	.byte	0x65, 0x70, 0x5f, 0x73, 0x72, 0x63, 0x2f, 0x69, 0x6e, 0x63, 0x6c, 0x75, 0x64, 0x65, 0x2f, 0x63
        /*0032*/ 	.byte	0x75, 0x74, 0x6c, 0x61, 0x73, 0x73, 0x2f, 0x67, 0x65, 0x6d, 0x6d, 0x2f, 0x63, 0x6f, 0x6c, 0x6c
        /*0042*/ 	.byte	0x65, 0x63, 0x74, 0x69, 0x76, 0x65, 0x2f, 0x73, 0x6d, 0x39, 0x30, 0x5f, 0x6d, 0x6d, 0x61, 0x5f
        /*0052*/ 	.byte	0x74, 0x6d, 0x61, 0x5f, 0x67, 0x6d, 0x6d, 0x61, 0x5f, 0x73, 0x73, 0x5f, 0x77, 0x61, 0x72, 0x70
        /*0062*/ 	.byte	0x73, 0x70, 0x65, 0x63, 0x69, 0x61, 0x6c, 0x69, 0x7a, 0x65, 0x64, 0x2e, 0x68, 0x70, 0x70, 0x00
	.type		__unnamed_1,@object
	.size		__unnamed_1,(.L_0 - __unnamed_1)
__unnamed_1:
        /*0072*/ 	.byte	0x76, 0x6f, 0x69, 0x64, 0x20, 0x63, 0x75, 0x74, 0x6c, 0x61, 0x73, 0x73, 0x3a, 0x3a, 0x67, 0x65
        /* <DEDUP_REMOVED lines=175> */
        /*0b72*/ 	.byte	0x74, 0x79, 0x5d, 0x00
.L_0:


//--------------------- .nv.shared._ZN7cutlass13device_kernelINS_4gemm6kernel13GemmUniversalIN4cute5tupleIJiiiiEEENS1_10collective13CollectiveMmaINS1_34MainloopSm90TmaGmmaWarpSpecializedILi2ENS5_IJNS4_1CILi1EEESB_SB_EEENS1_35KernelTmaWarpSpecializedCooperativeEEENS5_IJNSA_ILi128EEENSA_ILi256EEENSA_ILi32EEEEEEfNS5_IJlSB_lEEEfSJ_NS4_8TiledMMAINS4_8MMA_AtomIJNS4_4SM904GMMA30MMA_64x256x8_F32TF32TF32_SS_TNILNSN_7ScaleInE1ELSP_1EEEEEENS4_6LayoutINS5_IJNSA_ILi2EEESB_SB_EEENS5_IJSB_NSA_ILi0EEESV_EEEEENS5_IJNS4_10UnderscoreESY_SY_EEEEENS4_13SM90_TMA_LOADENS4_14ComposedLayoutINS4_7SwizzleILi3ELi4ELi3EEENS4_18smem_ptr_flag_bitsILi32EEENSS_INS5_IJNSA_ILi8EEESH_EEENS5_IJSH_SB_EEEEEEEvNS4_8identityES11_S1B_vS1C_EENS_8epilogue10collective6detail29Sm90TmaWarpSpecializedAdapterINS1F_15DefaultEpilogueIfSJ_SJ_NS1E_6thread17LinearCombinationIfLi1EffLNS1J_9ScaleType4KindE0ELNS_15FloatRoundStyleE2EfEENS1_15EpilogueDefaultEEEEEvvEEEEvNT_6ParamsE --------------------------
	.section	.nv.shared._ZN7cutlass13device_kernelINS_4gemm6kernel13GemmUniversalIN4cute5tupleIJiiiiEEENS1_10collective13CollectiveMmaINS1_34MainloopSm90TmaGmmaWarpSpecializedILi2ENS5_IJNS4_1CILi1EEESB_SB_EEENS1_35KernelTmaWarpSpecializedCooperativeEEENS5_IJNSA_ILi128EEENSA_ILi256EEENSA_ILi32EEEEEEfNS5_IJlSB_lEEEfSJ_NS4_8TiledMMAINS4_8MMA_AtomIJNS4_4SM904GMMA30MMA_64x256x8_F32TF32TF32_SS_TNILNSN_7ScaleInE1ELSP_1EEEEEENS4_6LayoutINS5_IJNSA_ILi2EEESB_SB_EEENS5_IJSB_NSA_ILi0EEESV_EEEEENS5_IJNS4_10UnderscoreESY_SY_EEEEENS4_13SM90_TMA_LOADENS4_14ComposedLayoutINS4_7SwizzleILi3ELi4ELi3EEENS4_18smem_ptr_flag_bitsILi32EEENSS_INS5_IJNSA_ILi8EEESH_EEENS5_IJSH_SB_EEEEEEEvNS4_8identityES11_S1B_vS1C_EENS_8epilogue10collective6detail29Sm90TmaWarpSpecializedAdapterINS1F_15DefaultEpilogueIfSJ_SJ_NS1E_6thread17LinearCombinationIfLi1EffLNS1J_9ScaleType4KindE0ELNS_15FloatRoundStyleE2EfEENS1_15EpilogueDefaultEEEEEvvEEEEvNT_6ParamsE,"aw",@nobits
	.sectionflags	@""
	.align	16
	.zero		1024


//--------------------- .nv.shared.reserved.0     --------------------------
	.section	.nv.shared.reserved.0,"aw",@nobits
	.weak		__nv_reservedSMEM_offset_0_alias
	.size		__nv_reservedSMEM_offset_0_alias, 0, 0
	.other		__nv_reservedSMEM_offset_0_alias,@"STO_CUDA_RESERVED_SHARED STV_DEFAULT"
__nv_reservedSMEM_offset_0_alias:
	.zero		0


//--------------------- .nv.global                --------------------------
	.section	.nv.global,"aw",@nobits
.nv.global:
	.type		_ZN40_INTERNAL_afb320b6_4_k_cu_aa16808c_245704cute1_E,@object
	.size		_ZN40_INTERNAL_afb320b6_4_k_cu_aa16808c_245704cute1_E,(_ZN40_INTERNAL_afb320b6_4_k_cu_aa16808c_245704cuda3std3__45__cpo6cbeginE - _ZN40_INTERNAL_afb320b6_4_k_cu_aa16808c_245704cute1_E)
_ZN40_INTERNAL_afb320b6_4_k_cu_aa16808c_245704cute1_E:
	.zero		1
	.type		_ZN40_INTERNAL_afb320b6_4_k_cu_aa16808c_245704cuda3std3__45__cpo6cbeginE,@object
	.size		_ZN40_INTERNAL_afb320b6_4_k_cu_aa16808c_245704cuda3std3__45__cpo6cbeginE,(_ZN40_INTERNAL_afb320b6_4_k_cu_aa16808c_245704cuda3std3__48in_placeE - _ZN40_INTERNAL_afb320b6_4_k_cu_aa16808c_245704cuda3std3__45__cpo6cbeginE)
_ZN40_INTERNAL_afb320b6_4_k_cu_aa16808c_245704cuda3std3__45__cpo6cbeginE:
	.zero		1
	.type		_ZN40_INTERNAL_afb320b6_4_k_cu_aa16808c_245704cuda3std3__48in_placeE,@object
	.size		_ZN40_INTERNAL_afb320b6_4_k_cu_aa16808c_245704cuda3std3__48in_placeE,(_ZN40_INTERNAL_afb320b6_4_k_cu_aa16808c_245704cuda3std6ranges3__45__cpo9iter_moveE - _ZN40_INTERNAL_afb320b6_4_k_cu_aa16808c_245704cuda3std3__48in_placeE)
_ZN40_INTERNAL_afb320b6_4_k_cu_aa16808c_245704cuda3std3__48in_placeE:
	.zero		1
	.type		_ZN40_INTERNAL_afb320b6_4_k_cu_aa16808c_245704cuda3std6ranges3__45__cpo9iter_moveE,@object
	.size		_ZN40_INTERNAL_afb320b6_4_k_cu_aa16808c_245704cuda3std6ranges3__45__cpo9iter_moveE,(_ZN40_INTERNAL_afb320b6_4_k_cu_aa16808c_245704cuda3std3__45__cpo5beginE - _ZN40_INTERNAL_afb320b6_4_k_cu_aa16808c_245704cuda3std6ranges3__45__cpo9iter_moveE)
_ZN40_INTERNAL_afb320b6_4_k_cu_aa16808c_245704cuda3std6ranges3__45__cpo9iter_moveE:
	.zero		1
	.type		_ZN40_INTERNAL_afb320b6_4_k_cu_aa16808c_245704cuda3std3__45__cpo5beginE,@object
	.size		_ZN40_INTERNAL_afb320b6_4_k_cu_aa16808c_245704cuda3std3__45__cpo5beginE,(_ZN40_INTERNAL_afb320b6_4_k_cu_aa16808c_245704cuda3std3__442_GLOBAL__N__afb320b6_4_k_cu_aa16808c_245706ignoreE - _ZN40_INTERNAL_afb320b6_4_k_cu_aa16808c_245704cuda3std3__45__cpo5beginE)
_ZN40_INTERNAL_afb320b6_4_k_cu_aa16808c_245704cuda3std3__45__cpo5beginE:
	.zero		1
	.type		_ZN40_INTERNAL_afb320b6_4_k_cu_aa16808c_245704cuda3std3__442_GLOBAL__N__afb320b6_4_k_cu_aa16808c_245706ignoreE,@object
	.size		_ZN40_INTERNAL_afb320b6_4_k_cu_aa16808c_245704cuda3std3__442_GLOBAL__N__afb320b6_4_k_cu_aa16808c_245706ignoreE,(_ZN40_INTERNAL_afb320b6_4_k_cu_aa16808c_245704cute7productE - _ZN40_INTERNAL_afb320b6_4_k_cu_aa16808c_245704cuda3std3__442_GLOBAL__N__afb320b6_4_k_cu_aa16808c_245706ignoreE)
_ZN40_INTERNAL_afb320b6_4_k_cu_aa16808c_245704cuda3std3__442_GLOBAL__N__afb320b6_4_k_cu_aa16808c_245706ignoreE:
	.zero		1
	.type		_ZN40_INTERNAL_afb320b6_4_k_cu_aa16808c_245704cute7productE,@object
	.size		_ZN40_INTERNAL_afb320b6_4_k_cu_aa16808c_245704cute7productE,(_ZN40_INTERNAL_afb320b6_4_k_cu_aa16808c_245704cuda3std3__45__cpo3endE - _ZN40_INTERNAL_afb320b6_4_k_cu_aa16808c_245704cute7productE)
_ZN40_INTERNAL_afb320b6_4_k_cu_aa16808c_245704cute7productE:
	.zero		1
	.type		_ZN40_INTERNAL_afb320b6_4_k_cu_aa16808c_245704cuda3std3__45__cpo3endE,@object
	.size		_ZN40_INTERNAL_afb320b6_4_k_cu_aa16808c_245704cuda3std3__45__cpo3endE,(_ZN40_INTERNAL_afb320b6_4_k_cu_aa16808c_245704cuda3std3__419piecewise_constructE - _ZN40_INTERNAL_afb320b6_4_k_cu_aa16808c_245704cuda3std3__45__cpo3endE)
_ZN40_INTERNAL_afb320b6_4_k_cu_aa16808c_245704cuda3std3__45__cpo3endE:
	.zero		1
	.type		_ZN40_INTERNAL_afb320b6_4_k_cu_aa16808c_245704cuda3std3__419piecewise_constructE,@object
	.size		_ZN40_INTERNAL_afb320b6_4_k_cu_aa16808c_245704cuda3std3__419piecewise_constructE,(_ZN40_INTERNAL_afb320b6_4_k_cu_aa16808c_245704cuda3std3__45__cpo4cendE - _ZN40_INTERNAL_afb320b6_4_k_cu_aa16808c_245704cuda3std3__419piecewise_constructE)
_ZN40_INTERNAL_afb320b6_4_k_cu_aa16808c_245704cuda3std3__419piecewise_constructE:
	.zero		1
	.type		_ZN40_INTERNAL_afb320b6_4_k_cu_aa16808c_245704cuda3std3__45__cpo4cendE,@object
	.size		_ZN40_INTERNAL_afb320b6_4_k_cu_aa16808c_245704cuda3std3__45__cpo4cendE,(_ZN40_INTERNAL_afb320b6_4_k_cu_aa16808c_245704cuda3std6ranges3__45__cpo4swapE - _ZN40_INTERNAL_afb320b6_4_k_cu_aa16808c_245704cuda3std3__45__cpo4cendE)
_ZN40_INTERNAL_afb320b6_4_k_cu_aa16808c_245704cuda3std3__45__cpo4cendE:
	.zero		1
	.type		_ZN40_INTERNAL_afb320b6_4_k_cu_aa16808c_245704cuda3std6ranges3__45__cpo4swapE,@object
	.size		_ZN40_INTERNAL_afb320b6_4_k_cu_aa16808c_245704cuda3std6ranges3__45__cpo4swapE,(.L_8 - _ZN40_INTERNAL_afb320b6_4_k_cu_aa16808c_245704cuda3std6ranges3__45__cpo4swapE)
_ZN40_INTERNAL_afb320b6_4_k_cu_aa16808c_245704cuda3std6ranges3__45__cpo4swapE:
	.zero		1
.L_8:


//--------------------- .nv.constant0._ZN7cutlass13device_kernelINS_4gemm6kernel13GemmUniversalIN4cute5tupleIJiiiiEEENS1_10collective13CollectiveMmaINS1_34MainloopSm90TmaGmmaWarpSpecializedILi2ENS5_IJNS4_1CILi1EEESB_SB_EEENS1_35KernelTmaWarpSpecializedCooperativeEEENS5_IJNSA_ILi128EEENSA_ILi256EEENSA_ILi32EEEEEEfNS5_IJlSB_lEEEfSJ_NS4_8TiledMMAINS4_8MMA_AtomIJNS4_4SM904GMMA30MMA_64x256x8_F32TF32TF32_SS_TNILNSN_7ScaleInE1ELSP_1EEEEEENS4_6LayoutINS5_IJNSA_ILi2EEESB_SB_EEENS5_IJSB_NSA_ILi0EEESV_EEEEENS5_IJNS4_10UnderscoreESY_SY_EEEEENS4_13SM90_TMA_LOADENS4_14ComposedLayoutINS4_7SwizzleILi3ELi4ELi3EEENS4_18smem_ptr_flag_bitsILi32EEENSS_INS5_IJNSA_ILi8EEESH_EEENS5_IJSH_SB_EEEEEEEvNS4_8identityES11_S1B_vS1C_EENS_8epilogue10collective6detail29Sm90TmaWarpSpecializedAdapterINS1F_15DefaultEpilogueIfSJ_SJ_NS1E_6thread17LinearCombinationIfLi1EffLNS1J_9ScaleType4KindE0ELNS_15FloatRoundStyleE2EfEENS1_15EpilogueDefaultEEEEEvvEEEEvNT_6ParamsE --------------------------
	.section	.nv.constant0._ZN7cutlass13device_kernelINS_4gemm6kernel13GemmUniversalIN4cute5tupleIJiiiiEEENS1_10collective13CollectiveMmaINS1_34MainloopSm90TmaGmmaWarpSpecializedILi2ENS5_IJNS4_1CILi1EEESB_SB_EEENS1_35KernelTmaWarpSpecializedCooperativeEEENS5_IJNSA_ILi128EEENSA_ILi256EEENSA_ILi32EEEEEEfNS5_IJlSB_lEEEfSJ_NS4_8TiledMMAINS4_8MMA_AtomIJNS4_4SM904GMMA30MMA_64x256x8_F32TF32TF32_SS_TNILNSN_7ScaleInE1ELSP_1EEEEEENS4_6LayoutINS5_IJNSA_ILi2EEESB_SB_EEENS5_IJSB_NSA_ILi0EEESV_EEEEENS5_IJNS4_10UnderscoreESY_SY_EEEEENS4_13SM90_TMA_LOADENS4_14ComposedLayoutINS4_7SwizzleILi3ELi4ELi3EEENS4_18smem_ptr_flag_bitsILi32EEENSS_INS5_IJNSA_ILi8EEESH_EEENS5_IJSH_SB_EEEEEEEvNS4_8identityES11_S1B_vS1C_EENS_8epilogue10collective6detail29Sm90TmaWarpSpecializedAdapterINS1F_15DefaultEpilogueIfSJ_SJ_NS1E_6thread17LinearCombinationIfLi1EffLNS1J_9ScaleType4KindE0ELNS_15FloatRoundStyleE2EfEENS1_15EpilogueDefaultEEEEEvvEEEEvNT_6ParamsE,"a",@progbits
	.sectionflags	@""
	.align	4
.nv.constant0._ZN7cutlass13device_kernelINS_4gemm6kernel13GemmUniversalIN4cute5tupleIJiiiiEEENS1_10collective13CollectiveMmaINS1_34MainloopSm90TmaGmmaWarpSpecializedILi2ENS5_IJNS4_1CILi1EEESB_SB_EEENS1_35KernelTmaWarpSpecializedCooperativeEEENS5_IJNSA_ILi128EEENSA_ILi256EEENSA_ILi32EEEEEEfNS5_IJlSB_lEEEfSJ_NS4_8TiledMMAINS4_8MMA_AtomIJNS4_4SM904GMMA30MMA_64x256x8_F32TF32TF32_SS_TNILNSN_7ScaleInE1ELSP_1EEEEEENS4_6LayoutINS5_IJNSA_ILi2EEESB_SB_EEENS5_IJSB_NSA_ILi0EEESV_EEEEENS5_IJNS4_10UnderscoreESY_SY_EEEEENS4_13SM90_TMA_LOADENS4_14ComposedLayoutINS4_7SwizzleILi3ELi4ELi3EEENS4_18smem_ptr_flag_bitsILi32EEENSS_INS5_IJNSA_ILi8EEESH_EEENS5_IJSH_SB_EEEEEEEvNS4_8identityES11_S1B_vS1C_EENS_8epilogue10collective6detail29Sm90TmaWarpSpecializedAdapterINS1F_15DefaultEpilogueIfSJ_SJ_NS1E_6thread17LinearCombinationIfLi1EffLNS1J_9ScaleType4KindE0ELNS_15FloatRoundStyleE2EfEENS1_15EpilogueDefaultEEEEEvvEEEEvNT_6ParamsE:
	.zero		1664


//--------------------- SYMBOLS --------------------------

	.type		.nv.reservedSmem.offset0,@object
	.size		.nv.reservedSmem.offset0,0x4
	.type		__assertfail,@function
